	.target	sm_90a

	.elftype	@"ET_EXEC"


//--------------------- .note.nv.tkinfo           --------------------------
	.section	.note.nv.tkinfo,"",@"SHT_NOTE"
	.sectionflags	@"SHF_NOTE_NV_TKINFO"
	.tkinfo
        /*0018*/ 	.word	0x00000002
        /*0030*/ 	.string	""
        /*0030*/ 	.string	"ptxas"
        /*0030*/ 	.string	"Cuda compilation tools, release 13.0, V13.0.88"
        /*0030*/ 	.string	"Build cuda_13.0.r13.0/compiler.36424714_0"
        /*0030*/ 	.string	"-v  -suppress-debug-info  -lineinfo  -arch sm_90a "



//--------------------- .note.nv.cuinfo           --------------------------
	.section	.note.nv.cuinfo,"",@"SHT_NOTE"
	.sectionflags	@"SHF_NOTE_NV_CUINFO"
        /*0018*/ 	.short	0x0002
        /*001a*/ 	.short	0x005a
        /*001c*/ 	.short	0x0082
	.zero		2


//--------------------- .nv.info                  --------------------------
	.section	.nv.info,"",@"SHT_CUDA_INFO"
	.align	4


	//----- nvinfo : EIATTR_REGCOUNT
	.align		4
        /*0000*/ 	.byte	0x04, 0x2f
        /*0002*/ 	.short	(.L_1 - .L_0)
	.align		4
.L_0:
        /*0004*/ 	.word	index@(gluon_wgmma)
        /*0008*/ 	.word	0x0000005a


	//----- nvinfo : EIATTR_FRAME_SIZE
	.align		4
.L_1:
        /*000c*/ 	.byte	0x04, 0x11
        /*000e*/ 	.short	(.L_3 - .L_2)
	.align		4
.L_2:
        /*0010*/ 	.word	index@(gluon_wgmma)
        /*0014*/ 	.word	0x00000000


	//----- nvinfo : EIATTR_MIN_STACK_SIZE
	.align		4
.L_3:
        /*0018*/ 	.byte	0x04, 0x12
        /*001a*/ 	.short	(.L_5 - .L_4)
	.align		4
.L_4:
        /*001c*/ 	.word	index@(gluon_wgmma)
        /*0020*/ 	.word	0x00000000
.L_5:


//--------------------- .nv.compat                --------------------------
	.section	.nv.compat,"",@"SHT_CUDA_COMPAT_INFO"
	.align	4
        /*0000*/ 	.byte	0x02, 0x09, 0x01, 0x00, 0x02, 0x02, 0x04, 0x00, 0x02, 0x05, 0x05, 0x00, 0x03, 0x07, 0x01, 0x01
        /*0010*/ 	.byte	0x02, 0x03, 0x03, 0x00, 0x02, 0x06, 0x01, 0x00, 0x04, 0x0b, 0x08, 0x00, 0x00, 0x00, 0x00, 0x00
        /*0020*/ 	.byte	0x00, 0x00, 0x00, 0x00


//--------------------- .nv.info.gluon_wgmma      --------------------------
	.section	.nv.info.gluon_wgmma,"",@"SHT_CUDA_INFO"
	.sectionflags	@""
	.align	4


	//----- nvinfo : EIATTR_CUDA_API_VERSION
	.align		4
        /*0000*/ 	.byte	0x04, 0x37
        /*0002*/ 	.short	(.L_7 - .L_6)
.L_6:
        /*0004*/ 	.word	0x00000082


	//----- nvinfo : EIATTR_KPARAM_INFO
	.align		4
.L_7:
        /*0008*/ 	.byte	0x04, 0x17
        /*000a*/ 	.short	(.L_9 - .L_8)
.L_8:
        /*000c*/ 	.word	0x00000000
        /*0010*/ 	.short	0x000a
        /*0012*/ 	.short	0x0048
        /*0014*/ 	.byte	0x00, 0xf4, 0x21, 0x00


	//----- nvinfo : EIATTR_KPARAM_INFO
	.align		4
.L_9:
        /*0018*/ 	.byte	0x04, 0x17
        /*001a*/ 	.short	(.L_11 - .L_10)
.L_10:
        /*001c*/ 	.word	0x00000000
        /*0020*/ 	.short	0x0009
        /*0022*/ 	.short	0x0040
        /*0024*/ 	.byte	0x00, 0xf4, 0x21, 0x00


	//----- nvinfo : EIATTR_KPARAM_INFO
	.align		4
.L_11:
        /*0028*/ 	.byte	0x04, 0x17
        /*002a*/ 	.short	(.L_13 - .L_12)
.L_12:
        /*002c*/ 	.word	0x00000000
        /*0030*/ 	.short	0x0008
        /*0032*/ 	.short	0x0038
        /*0034*/ 	.byte	0x00, 0xf0, 0x21, 0x00


	//----- nvinfo : EIATTR_KPARAM_INFO
	.align		4
.L_13:
        /*0038*/ 	.byte	0x04, 0x17
        /*003a*/ 	.short	(.L_15 - .L_14)
.L_14:
        /*003c*/ 	.word	0x00000000
        /*0040*/ 	.short	0x0007
        /*0042*/ 	.short	0x0030
        /*0044*/ 	.byte	0x00, 0xf0, 0x21, 0x00


	//----- nvinfo : EIATTR_KPARAM_INFO
	.align		4
.L_15:
        /*0048*/ 	.byte	0x04, 0x17
        /*004a*/ 	.short	(.L_17 - .L_16)
.L_16:
        /*004c*/ 	.word	0x00000000
        /*0050*/ 	.short	0x0006
        /*0052*/ 	.short	0x0028
        /*0054*/ 	.byte	0x00, 0xf0, 0x21, 0x00


	//----- nvinfo : EIATTR_KPARAM_INFO
	.align		4
.L_17:
        /*0058*/ 	.byte	0x04, 0x17
        /*005a*/ 	.short	(.L_19 - .L_18)
.L_18:
        /*005c*/ 	.word	0x00000000
        /*0060*/ 	.short	0x0005
        /*0062*/ 	.short	0x0020
        /*0064*/ 	.byte	0x00, 0xf0, 0x11, 0x00


	//----- nvinfo : EIATTR_KPARAM_INFO
	.align		4
.L_19:
        /*0068*/ 	.byte	0x04, 0x17
        /*006a*/ 	.short	(.L_21 - .L_20)
.L_20:
        /*006c*/ 	.word	0x00000000
        /*0070*/ 	.short	0x0004
        /*0072*/ 	.short	0x001c
        /*0074*/ 	.byte	0x00, 0xf0, 0x11, 0x00


	//----- nvinfo : EIATTR_KPARAM_INFO
	.align		4
.L_21:
        /*0078*/ 	.byte	0x04, 0x17
        /*007a*/ 	.short	(.L_23 - .L_22)
.L_22:
        /*007c*/ 	.word	0x00000000
        /*0080*/ 	.short	0x0003
        /*0082*/ 	.short	0x0018
        /*0084*/ 	.byte	0x00, 0xf0, 0x11, 0x00


	//----- nvinfo : EIATTR_KPARAM_INFO
	.align		4
.L_23:
        /*0088*/ 	.byte	0x04, 0x17
        /*008a*/ 	.short	(.L_25 - .L_24)
.L_24:
        /*008c*/ 	.word	0x00000000
        /*0090*/ 	.short	0x0002
        /*0092*/ 	.short	0x0010
        /*0094*/ 	.byte	0x00, 0xf4, 0x21, 0x00


	//----- nvinfo : EIATTR_KPARAM_INFO
	.align		4
.L_25:
        /*0098*/ 	.byte	0x04, 0x17
        /*009a*/ 	.short	(.L_27 - .L_26)
.L_26:
        /*009c*/ 	.word	0x00000000
        /*00a0*/ 	.short	0x0001
        /*00a2*/ 	.short	0x0008
        /*00a4*/ 	.byte	0x00, 0xf4, 0x21, 0x00


	//----- nvinfo : EIATTR_KPARAM_INFO
	.align		4
.L_27:
        /*00a8*/ 	.byte	0x04, 0x17
        /*00aa*/ 	.short	(.L_29 - .L_28)
.L_28:
        /*00ac*/ 	.word	0x00000000
        /*00b0*/ 	.short	0x0000
        /*00b2*/ 	.short	0x0000
        /*00b4*/ 	.byte	0x00, 0xf4, 0x21, 0x00


	//----- nvinfo : EIATTR_SPARSE_MMA_MASK
	.align		4
.L_29:
        /*00b8*/ 	.byte	0x03, 0x50
        /*00ba*/ 	.short	0x0000


	//----- nvinfo : EIATTR_MAXREG_COUNT
	.align		4
        /*00bc*/ 	.byte	0x03, 0x1b
        /*00be*/ 	.short	0x00ff


	//----- nvinfo : EIATTR_NUM_BARRIERS
	.align		4
        /*00c0*/ 	.byte	0x02, 0x4c
        /*00c2*/ 	.byte	0x01
	.zero		1


	//----- nvinfo : EIATTR_MERCURY_ISA_VERSION
	.align		4
        /*00c4*/ 	.byte	0x03, 0x5f
        /*00c6*/ 	.short	0x0101


	//----- nvinfo : EIATTR_INT_WARP_WIDE_INSTR_OFFSETS
	.align		4
        /*00c8*/ 	.byte	0x04, 0x31
        /*00ca*/ 	.short	(.L_31 - .L_30)


	//   ....[0]....
.L_30:
        /*00cc*/ 	.word	0x00001440


	//   ....[1]....
        /*00d0*/ 	.word	0x000014d0


	//   ....[2]....
        /*00d4*/ 	.word	0x000018f0


	//   ....[3]....
        /*00d8*/ 	.word	0x00001900


	//   ....[4]....
        /*00dc*/ 	.word	0x00001910


	//   ....[5]....
        /*00e0*/ 	.word	0x00001920


	//   ....[6]....
        /*00e4*/ 	.word	0x00001d20


	//   ....[7]....
        /*00e8*/ 	.word	0x00001d40


	//----- nvinfo : EIATTR_COOP_GROUP_MASK_REGIDS
	.align		4
.L_31:
        /*00ec*/ 	.byte	0x04, 0x29
        /*00ee*/ 	.short	(.L_33 - .L_32)


	//   ....[0]....
.L_32:
        /*00f0*/ 	.word	0xffffffff


	//   ....[1]....
        /*00f4*/ 	.word	0xffffffff


	//   ....[2]....
        /*00f8*/ 	.word	0xffffffff


	//----- nvinfo : EIATTR_COOP_GROUP_INSTR_OFFSETS
	.align		4
.L_33:
        /*00fc*/ 	.byte	0x04, 0x28
        /*00fe*/ 	.short	(.L_35 - .L_34)


	//   ....[0]....
.L_34:
        /*0100*/ 	.word	0x00000150


	//   ....[1]....
        /*0104*/ 	.word	0x00000700


	//   ....[2]....
        /*0108*/ 	.word	0x00000cf0


	//----- nvinfo : EIATTR_MBARRIER_INSTR_OFFSETS
	.align		4
.L_35:
        /*010c*/ 	.byte	0x04, 0x39
        /*010e*/ 	.short	(.L_37 - .L_36)


	//   ....[0]....
.L_36:
        /*0110*/ 	.word	0x00001560
        /*0114*/ 	.word	0x000000ff
        /*0118*/ 	.word	0x00003000
        /*011c*/ 	.short	0x0100
        /*011e*/ 	.byte	0x08
	.zero		1


	//   ....[1]....
        /*0120*/ 	.word	0x00001a30
        /*0124*/ 	.word	0x000000ff
        /*0128*/ 	.word	0x00003000
        /*012c*/ 	.short	0x010a
        /*012e*/ 	.byte	0x08
	.zero		1


	//   ....[2]....
        /*0130*/ 	.word	0x00001c80
        /*0134*/ 	.word	0x000000ff
        /*0138*/ 	.word	0x00003000
        /*013c*/ 	.short	0x0108
        /*013e*/ 	.byte	0x08
	.zero		1


	//   ....[3]....
        /*0140*/ 	.word	0x00002000
        /*0144*/ 	.word	0x000000ff
        /*0148*/ 	.word	0x00003000
        /*014c*/ 	.short	0x010a
        /*014e*/ 	.byte	0x08
	.zero		1


	//----- nvinfo : EIATTR_NUM_MBARRIERS
	.align		4
.L_37:
        /*0150*/ 	.byte	0x03, 0x38
        /*0152*/ 	.short	0x0001


	//----- nvinfo : EIATTR_EXIT_INSTR_OFFSETS
	.align		4
        /*0154*/ 	.byte	0x04, 0x1c
        /*0156*/ 	.short	(.L_39 - .L_38)


	//   ....[0]....
.L_38:
        /*0158*/ 	.word	0x00001ff0


	//----- nvinfo : EIATTR_REQNTID
	.align		4
.L_39:
        /*015c*/ 	.byte	0x04, 0x10
        /*015e*/ 	.short	(.L_41 - .L_40)
.L_40:
        /*0160*/ 	.word	0x00000080
        /*0164*/ 	.word	0x00000001
        /*0168*/ 	.word	0x00000001


	//----- nvinfo : EIATTR_CRS_STACK_SIZE
	.align		4
.L_41:
        /*016c*/ 	.byte	0x04, 0x1e
        /*016e*/ 	.short	(.L_43 - .L_42)
.L_42:
        /*0170*/ 	.word	0x00000000


	//----- nvinfo : EIATTR_CBANK_PARAM_SIZE
	.align		4
.L_43:
        /*0174*/ 	.byte	0x03, 0x19
        /*0176*/ 	.short	0x0050


	//----- nvinfo : EIATTR_PARAM_CBANK
	.align		4
        /*0178*/ 	.byte	0x04, 0x0a
        /*017a*/ 	.short	(.L_45 - .L_44)
	.align		4
.L_44:
        /*017c*/ 	.word	index@(.nv.constant0.gluon_wgmma)
        /*0180*/ 	.short	0x0210
        /*0182*/ 	.short	0x0050


	//----- nvinfo : EIATTR_SW_WAR
	.align		4
.L_45:
        /*0184*/ 	.byte	0x04, 0x36
        /*0186*/ 	.short	(.L_47 - .L_46)
.L_46:
        /*0188*/ 	.word	0x00000008
.L_47:


//--------------------- .nv.callgraph             --------------------------
	.section	.nv.callgraph,"",@"SHT_CUDA_CALLGRAPH"
	.align	4
	.sectionentsize	8
	.align		4
        /*0000*/ 	.word	0x00000000
	.align		4
        /*0004*/ 	.word	0xffffffff
	.align		4
        /*0008*/ 	.word	0x00000000
	.align		4
        /*000c*/ 	.word	0xfffffffe
	.align		4
        /*0010*/ 	.word	0x00000000
	.align		4
        /*0014*/ 	.word	0xfffffffd
	.align		4
        /*0018*/ 	.word	0x00000000
	.align		4
        /*001c*/ 	.word	0xfffffffc


//--------------------- .text.gluon_wgmma         --------------------------
	.section	.text.gluon_wgmma,"ax",@progbits
	.align	128
        .global         gluon_wgmma
        .type           gluon_wgmma,@function
        .size           gluon_wgmma,(.L_x_52 - gluon_wgmma)
        .other          gluon_wgmma,@"STO_CUDA_ENTRY STV_DEFAULT"
gluon_wgmma:
.text.gluon_wgmma:
[----:B------:R-:W-:Y:S01]  /*0000*/  LDC R1, c[0x0][0x28] ;  /* 0x00000a00ff017b82 */ /* 0x000fe20000000800 */
[----:B------:R-:W1:Y:S07]  /*0010*/  S2R R0, SR_TID.X ;  /* 0x0000000000007919 */ /* 0x000e6e0000002100 */
[----:B------:R-:W2:Y:S01]  /*0020*/  S2UR UR4, SR_CgaCtaId ;  /* 0x00000000000479c3 */ /* 0x000ea20000008800 */
[----:B------:R-:W-:Y:S01]  /*0030*/  UMOV UR8, 0x400 ;  /* 0x0000040000087882 */ /* 0x000fe20000000000 */
[----:B------:R-:W-:Y:S01]  /*0040*/  ULDC UR6, c[0x0][0xc] ;  /* 0x0000030000067ab9 */ /* 0x000fe20000000800 */
[----:B------:R-:W-:Y:S01]  /*0050*/  ULDC.64 UR20, c[0x0][0x250] ;  /* 0x0000940000147ab9 */ /* 0x000fe20000000a00 */
[----:B------:R-:W-:Y:S04]  /*0060*/  BSSY B0, `(.L_x_0) ;  /* 0x000001e000007945 */ /* 0x000fe80003800000 */
[----:B------:R-:W3:Y:S08]  /*0070*/  LDC R3, c[0x0][0x228] ;  /* 0x00008a00ff037b82 */ /* 0x000ef00000000800 */
[----:B------:R-:W4:Y:S08]  /*0080*/  LDC R10, c[0x0][0x230] ;  /* 0x00008c00ff0a7b82 */ /* 0x000f300000000800 */
[----:B------:R-:W-:Y:S01]  /*0090*/  S2UR UR36, SR_CTAID.Y ;  /* 0x00000000002479c3 */ /* 0x000fe20000002600 */
[----:B--2---:R-:W-:-:S03]  /*00a0*/  ULEA UR8, UR4, UR8, 0x18 ;  /* 0x0000000804087291 */ /* 0x004fc6000f8ec03f */
[----:B------:R-:W-:Y:S01]  /*00b0*/  ULDC UR4, c[0x0][0x10] ;  /* 0x0000040000047ab9 */ /* 0x000fe20000000800 */
[----:B-1----:R-:W-:-:S03]  /*00c0*/  LOP3.LUT R2, R0, 0x7f, RZ, 0xc0, !PT ;  /* 0x0000007f00027812 */ /* 0x002fc600078ec0ff */
[----:B------:R-:W1:Y:S01]  /*00d0*/  S2UR UR5, SR_CTAID.Z ;  /* 0x00000000000579c3 */ /* 0x000e620000002700 */
[----:B---3--:R-:W-:Y:S01]  /*00e0*/  VIADD R3, R3, 0xffffffff ;  /* 0xffffffff03037836 */ /* 0x008fe20000000000 */
[C---:B------:R-:W-:Y:S02]  /*00f0*/  ISETP.GE.U32.AND P0, PT, R2.reuse, 0x20, PT ;  /* 0x000000200200780c */ /* 0x040fe40003f06070 */
[C---:B------:R-:W-:Y:S02]  /*0100*/  ISETP.NE.U32.AND P2, PT, R2.reuse, RZ, PT ;  /* 0x000000ff0200720c */ /* 0x040fe40003f45070 */
[----:B------:R-:W-:Y:S02]  /*0110*/  LEA R12, R2, UR8, 0x2 ;  /* 0x00000008020c7c11 */ /* 0x000fe4000f8e10ff */
[----:B------:R-:W2:Y:S01]  /*0120*/  S2UR UR37, SR_CTAID.X ;  /* 0x00000000002579c3 */ /* 0x000ea20000002500 */
[----:B----4-:R-:W-:-:S06]  /*0130*/  VIADD R8, R10, 0xffffffff ;  /* 0xffffffff0a087836 */ /* 0x010fcc0000000000 */
[----:B------:R3:W-:Y:S01]  /*0140*/  @!P0 STS [R12], RZ ;  /* 0x000000ff0c008388 */ /* 0x0007e20000000800 */
[----:B------:R-:W-:-:S03]  /*0150*/  NOP ;  /* 0x0000000000007918 */ /* 0x000fc60000000000 */
[----:B------:R3:W-:Y:S01]  /*0160*/  @!P2 STS [UR8+0x24], R3 ;  /* 0x00002403ff00a988 */ /* 0x0007e20008000808 */
[----:B-1----:R-:W-:-:S03]  /*0170*/  UIMAD UR4, UR5, UR4, UR36 ;  /* 0x00000004050472a4 */ /* 0x002fc6000f8e0224 */
[----:B------:R3:W-:Y:S01]  /*0180*/  @!P2 STS [UR8+0x20], R8 ;  /* 0x00002008ff00a988 */ /* 0x0007e20008000808 */
[----:B--2---:R-:W-:-:S04]  /*0190*/  UIMAD UR4, UR4, UR6, UR37 ;  /* 0x00000006040472a4 */ /* 0x004fc8000f8e0225 */
[----:B------:R-:W-:-:S04]  /*01a0*/  UIMAD UR4, UR4, 0x180, URZ ;  /* 0x00000180040478a4 */ /* 0x000fc8000f8e023f */
[----:B------:R-:W-:-:S04]  /*01b0*/  UIADD3 UR16, UP0, UR4, UR20, URZ ;  /* 0x0000001404107290 */ /* 0x000fc8000ff1e03f */
[----:B------:R-:W-:Y:S01]  /*01c0*/  ULEA.HI.X.SX32 UR17, UR4, UR21, 0x1, UP0 ;  /* 0x0000001504117291 */ /* 0x000fe200080f0e3f */
[----:B---3--:R-:W-:Y:S11]  /*01d0*/  @P2 BRA `(.L_x_1) ;  /* 0x0000000000182947 */ /* 0x008ff60003800000 */
[----:B------:R-:W1:Y:S01]  /*01e0*/  LDS R4, [UR8+0x8] ;  /* 0x00000808ff047984 */ /* 0x000e620008000800 */
[----:B------:R-:W2:Y:S01]  /*01f0*/  LDC.64 R6, c[0x0][0x210] ;  /* 0x00008400ff067b82 */ /* 0x000ea20000000a00 */
[----:B------:R-:W-:Y:S02]  /*0200*/  IMAD.MOV.U32 R5, RZ, RZ, 0x70 ;  /* 0x00000070ff057424 */ /* 0x000fe400078e00ff */
[----:B--2---:R2:W-:Y:S03]  /*0210*/  STS.64 [UR8], R6 ;  /* 0x00000006ff007988 */ /* 0x0045e60008000a08 */
[----:B-1----:R-:W-:-:S05]  /*0220*/  LOP3.LUT R4, R4, 0x10, R5, 0xd8, !PT ;  /* 0x0000001004047812 */ /* 0x002fca00078ed805 */
[----:B------:R2:W-:Y:S02]  /*0230*/  STS [UR8+0x8], R4 ;  /* 0x00000804ff007988 */ /* 0x0005e40008000808 */
.L_x_1:
[----:B------:R-:W-:Y:S05]  /*0240*/  BSYNC B0 ;  /* 0x0000000000007941 */ /* 0x000fea0003800000 */
.L_x_0:
[----:B------:R-:W-:Y:S04]  /*0250*/  BSSY B0, `(.L_x_2) ;  /* 0x000000a000007945 */ /* 0x000fe80003800000 */
[----:B------:R-:W-:Y:S05]  /*0260*/  @P2 BRA `(.L_x_3) ;  /* 0x0000000000202947 */ /* 0x000fea0003800000 */
[----:B--2---:R-:W1:Y:S01]  /*0270*/  LDS R4, [UR8+0x34] ;  /* 0x00003408ff047984 */ /* 0x004e620008000800 */
[----:B------:R-:W-:Y:S02]  /*0280*/  IMAD.MOV.U32 R5, RZ, RZ, 0x1f000000 ;  /* 0x1f000000ff057424 */ /* 0x000fe400078e00ff */
[----:B------:R-:W-:Y:S01]  /*0290*/  @!P2 IMAD.MOV.U32 R6, RZ, RZ, 0x7f ;  /* 0x0000007fff06a424 */ /* 0x000fe200078e00ff */
[----:B------:R-:W2:Y:S02]  /*02a0*/  @!P2 LDS R7, [UR8+0x38] ;  /* 0x00003808ff07a984 */ /* 0x000ea40008000800 */
[----:B-1----:R-:W-:Y:S02]  /*02b0*/  LOP3.LUT R4, R4, 0xff000000, R5, 0xb8, !PT ;  /* 0xff00000004047812 */ /* 0x002fe400078eb805 */
[----:B--2---:R-:W-:-:S03]  /*02c0*/  @!P2 LOP3.LUT R5, R7, 0xff, R6, 0xb8, !PT ;  /* 0x000000ff0705a812 */ /* 0x004fc600078eb806 */
[----:B------:R1:W-:Y:S04]  /*02d0*/  STS [UR8+0x34], R4 ;  /* 0x00003404ff007988 */ /* 0x0003e80008000808 */
[----:B------:R1:W-:Y:S02]  /*02e0*/  @!P2 STS [UR8+0x38], R5 ;  /* 0x00003805ff00a988 */ /* 0x0003e40008000808 */
.L_x_3:
[----:B------:R-:W-:Y:S05]  /*02f0*/  BSYNC B0 ;  /* 0x0000000000007941 */ /* 0x000fea0003800000 */
.L_x_2:
[----:B------:R-:W-:Y:S04]  /*0300*/  BSSY B0, `(.L_x_4) ;  /* 0x000000e000007945 */ /* 0x000fe80003800000 */
[----:B------:R-:W-:Y:S05]  /*0310*/  @P2 BRA `(.L_x_5) ;  /* 0x0000000000302947 */ /* 0x000fea0003800000 */
[----:B-1----:R-:W1:Y:S01]  /*0320*/  LDS R5, [UR8+0x34] ;  /* 0x00003408ff057984 */ /* 0x002e620008000800 */
[----:B--2---:R-:W2:Y:S03]  /*0330*/  LDC.64 R6, c[0x0][0x238] ;  /* 0x00008e00ff067b82 */ /* 0x004ea60000000a00 */
[----:B------:R-:W3:Y:S01]  /*0340*/  LDS R4, [UR8+0x1c] ;  /* 0x00001c08ff047984 */ /* 0x000ee20008000800 */
[C---:B--2---:R-:W-:Y:S01]  /*0350*/  SHF.L.U64.HI R7, R6.reuse, 0x1, R7 ;  /* 0x0000000106077819 */ /* 0x044fe20000010207 */
[----:B------:R-:W-:-:S03]  /*0360*/  IMAD.SHL.U32 R6, R6, 0x2, RZ ;  /* 0x0000000206067824 */ /* 0x000fc600078e00ff */
[--C-:B------:R-:W-:Y:S02]  /*0370*/  SHF.R.U32.HI R9, RZ, 0x4, R7.reuse ;  /* 0x00000004ff097819 */ /* 0x100fe40000011607 */
[----:B------:R-:W-:-:S05]  /*0380*/  SHF.R.U64 R6, R6, 0x4, R7 ;  /* 0x0000000406067819 */ /* 0x000fca0000001207 */
[----:B------:R4:W-:Y:S01]  /*0390*/  STS [UR8+0xc], R6 ;  /* 0x00000c06ff007988 */ /* 0x0009e20008000808 */
[----:B-1----:R-:W-:Y:S02]  /*03a0*/  LOP3.LUT R5, R5, 0x7, RZ, 0xb8, !PT ;  /* 0x0000000705057812 */ /* 0x002fe400078eb8ff */
[----:B---3--:R-:W-:-:S03]  /*03b0*/  LOP3.LUT R4, R4, 0xf, R9, 0xb8, !PT ;  /* 0x0000000f04047812 */ /* 0x008fc600078eb809 */
[----:B------:R4:W-:Y:S04]  /*03c0*/  STS [UR8+0x34], R5 ;  /* 0x00003405ff007988 */ /* 0x0009e80008000808 */
[----:B------:R4:W-:Y:S02]  /*03d0*/  STS [UR8+0x1c], R4 ;  /* 0x00001c04ff007988 */ /* 0x0009e40008000808 */
.L_x_5:
[----:B------:R-:W-:Y:S05]  /*03e0*/  BSYNC B0 ;  /* 0x0000000000007941 */ /* 0x000fea0003800000 */
.L_x_4:
[----:B------:R-:W-:Y:S04]  /*03f0*/  BSSY B1, `(.L_x_6) ;  /* 0x000001b000017945 */ /* 0x000fe80003800000 */
[----:B------:R-:W-:Y:S01]  /*0400*/  BSSY B0, `(.L_x_7) ;  /* 0x0000016000007945 */ /* 0x000fe20003800000 */
[----:B-12-4-:R-:W-:-:S03]  /*0410*/  IMAD.MOV.U32 R4, RZ, RZ, RZ ;  /* 0x000000ffff047224 */ /* 0x016fc600078e00ff */
[----:B------:R-:W-:Y:S05]  /*0420*/  @P2 BRA `(.L_x_8) ;  /* 0x0000000000202947 */ /* 0x000fea0003800000 */
[----:B------:R-:W1:Y:S02]  /*0430*/  LDS R5, [UR8+0x34] ;  /* 0x00003408ff057984 */ /* 0x000e640008000800 */
[----:B-1----:R-:W-:-:S05]  /*0440*/  LOP3.LUT R5, R5, 0x38, RZ, 0xb8, !PT ;  /* 0x0000003805057812 */ /* 0x002fca00078eb8ff */
[----:B------:R1:W-:Y:S01]  /*0450*/  STS [UR8+0x34], R5 ;  /* 0x00003405ff007988 */ /* 0x0003e20008000808 */
[----:B------:R-:W-:Y:S05]  /*0460*/  @P2 BRA `(.L_x_9) ;  /* 0x0000000000202947 */ /* 0x000fea0003800000 */
[----:B-1----:R-:W1:Y:S01]  /*0470*/  LDS R5, [UR8+0x8] ;  /* 0x00000808ff057984 */ /* 0x002e620008000800 */
[----:B------:R-:W-:-:S05]  /*0480*/  IMAD.MOV.U32 R6, RZ, RZ, 0x780 ;  /* 0x00000780ff067424 */ /* 0x000fca00078e00ff */
[----:B-1----:R-:W-:-:S05]  /*0490*/  LOP3.LUT R5, R5, 0x500, R6, 0xd8, !PT ;  /* 0x0000050005057812 */ /* 0x002fca00078ed806 */
[----:B------:R1:W-:Y:S02]  /*04a0*/  STS [UR8+0x8], R5 ;  /* 0x00000805ff007988 */ /* 0x0003e40008000808 */
.L_x_8:
[----:B------:R-:W-:Y:S05]  /*04b0*/  @P2 BRA `(.L_x_10) ;  /* 0x0000000000282947 */ /* 0x000fea0003800000 */
[----:B-1----:R-:W1:Y:S02]  /*04c0*/  LDS R5, [UR8+0x8] ;  /* 0x00000808ff057984 */ /* 0x002e640008000800 */
[----:B-1----:R-:W-:-:S05]  /*04d0*/  LOP3.LUT R5, R5, 0x1800, RZ, 0xb8, !PT ;  /* 0x0000180005057812 */ /* 0x002fca00078eb8ff */
[----:B------:R2:W-:Y:S02]  /*04e0*/  STS [UR8+0x8], R5 ;  /* 0x00000805ff007988 */ /* 0x0005e40008000808 */
.L_x_9:
[----:B------:R-:W-:Y:S05]  /*04f0*/  @P2 BREAK B0 ;  /* 0x0000000000002942 */ /* 0x000fea0003800000 */
[----:B------:R-:W-:Y:S05]  /*0500*/  @P2 BRA `(.L_x_11) ;  /* 0x0000000000242947 */ /* 0x000fea0003800000 */
[----:B------:R-:W3:Y:S01]  /*0510*/  LDS R6, [UR8+0x8] ;  /* 0x00000808ff067984 */ /* 0x000ee20008000800 */
[----:B-12---:R-:W-:-:S05]  /*0520*/  IMAD.MOV.U32 R5, RZ, RZ, 0x6000 ;  /* 0x00006000ff057424 */ /* 0x006fca00078e00ff */
[----:B---3--:R-:W-:-:S04]  /*0530*/  LOP3.LUT R5, R6, 0x4000, R5, 0xd8, !PT ;  /* 0x0000400006057812 */ /* 0x008fc800078ed805 */
[----:B------:R-:W-:-:S05]  /*0540*/  LOP3.LUT R5, R5, 0x400000, RZ, 0xb8, !PT ;  /* 0x0040000005057812 */ /* 0x000fca00078eb8ff */
[----:B------:R2:W-:Y:S02]  /*0550*/  STS [UR8+0x8], R5 ;  /* 0x00000805ff007988 */ /* 0x0005e40008000808 */
.L_x_10:
[----:B------:R-:W-:Y:S05]  /*0560*/  BSYNC B0 ;  /* 0x0000000000007941 */ /* 0x000fea0003800000 */
.L_x_7:
[----:B-12---:R-:W1:Y:S02]  /*0570*/  @!P2 LDS R5, [UR8+0x8] ;  /* 0x00000808ff05a984 */ /* 0x006e640008000800 */
[----:B-1----:R-:W-:-:S05]  /*0580*/  @!P2 LOP3.LUT R5, R5, 0x8000, RZ, 0xb8, !PT ;  /* 0x000080000505a812 */ /* 0x002fca00078eb8ff */
[----:B------:R3:W-:Y:S02]  /*0590*/  @!P2 STS [UR8+0x8], R5 ;  /* 0x00000805ff00a988 */ /* 0x0007e40008000808 */
.L_x_11:
[----:B------:R-:W-:Y:S05]  /*05a0*/  BSYNC B1 ;  /* 0x0000000000017941 */ /* 0x000fea0003800000 */
.L_x_6:
[----:B------:R-:W-:Y:S05]  /*05b0*/  WARPSYNC.ALL ;  /* 0x0000000000007948 */ /* 0x000fea0003800000 */
[----:B------:R-:W-:Y:S05]  /*05c0*/  @P0 BRA `(.L_x_12) ;  /* 0x0000000000280947 */ /* 0x000fea0003800000 */
[----:B-123--:R-:W1:Y:S01]  /*05d0*/  S2R R5, SR_LANEID ;  /* 0x0000000000057919 */ /* 0x00ee620000000000 */
[----:B------:R-:W-:Y:S05]  /*05e0*/  WARPSYNC.ALL ;  /* 0x0000000000007948 */ /* 0x000fea0003800000 */
[----:B-1----:R-:W-:-:S05]  /*05f0*/  IMAD.SHL.U32 R5, R5, 0x4, RZ ;  /* 0x0000000405057824 */ /* 0x002fca00078e00ff */
[----:B------:R-:W1:Y:S01]  /*0600*/  LDS R9, [R5+UR8] ;  /* 0x0000000805097984 */ /* 0x000e620008000800 */
[----:B------:R-:W-:-:S05]  /*0610*/  IADD3 R6, P1, R5, UR16, RZ ;  /* 0x0000001005067c10 */ /* 0x000fca000ff3e0ff */
[----:B------:R-:W-:-:S05]  /*0620*/  IMAD.X R7, RZ, RZ, UR17, P1 ;  /* 0x00000011ff077e24 */ /* 0x000fca00088e06ff */
[----:B-1----:R4:W5:Y:S01]  /*0630*/  ATOMG.E.EXCH.STRONG.GPU PT, RZ, [R6], R9 ;  /* 0x0000000906ff73a8 */ /* 0x00296200041ee100 */
[----:B------:R-:W-:-:S04]  /*0640*/  DEPBAR {5,4,3,2,1,0} ;  /* 0x0000003f0000791a */ /* 0x000fc80000000000 */
[----:B------:R4:W-:Y:S01]  /*0650*/  UTMACCTL.IV [UR16] ;  /* 0x00000000100079b9 */ /* 0x0009e20008000000 */
[----:B------:R-:W-:Y:S01]  /*0660*/  NOP ;  /* 0x0000000000007918 */ /* 0x000fe20000000000 */
.L_x_12:
[----:B------:R-:W-:Y:S05]  /*0670*/  @P0 BRA `(.L_x_13) ;  /* 0x00000000000c0947 */ /* 0x000fea0003800000 */
[----:B------:R0:W-:Y:S01]  /*0680*/  UTMACMDFLUSH ;  /* 0x00000000000079b7 */ /* 0x0001e20000000000 */
[----:B------:R-:W-:Y:S05]  /*0690*/  @P0 BRA `(.L_x_13) ;  /* 0x0000000000040947 */ /* 0x000fea0003800000 */
[----:B------:R-:W-:-:S04]  /*06a0*/  DEPBAR.LE SB0, 0x0 ;  /* 0x000080000000791a */ /* 0x000fc80000000000 */
.L_x_13:
[----:B------:R-:W-:Y:S05]  /*06b0*/  WARPSYNC.ALL ;  /* 0x0000000000007948 */ /* 0x000fea0003800000 */
[----:B-----5:R-:W-:Y:S06]  /*06c0*/  BAR.SYNC.DEFER_BLOCKING 0x0 ;  /* 0x0000000000007b1d */ /* 0x020fec0000010000 */
[----:B------:R-:W-:Y:S02]  /*06d0*/  BSSY B1, `(.L_x_14) ;  /* 0x000000b000017945 */ /* 0x000fe40003800000 */
[----:B------:R-:W-:Y:S06]  /*06e0*/  BAR.SYNC.DEFER_BLOCKING 0x0 ;  /* 0x0000000000007b1d */ /* 0x000fec0000010000 */
[----:B------:R5:W-:Y:S01]  /*06f0*/  @!P0 STS [R12], RZ ;  /* 0x000000ff0c008388 */ /* 0x000be20000000800 */
[----:B------:R-:W-:Y:S01]  /*0700*/  NOP ;  /* 0x0000000000007918 */ /* 0x000fe20000000000 */
[----:B------:R-:W-:Y:S05]  /*0710*/  @P2 BRA `(.L_x_15) ;  /* 0x0000000000182947 */ /* 0x000fea0003800000 */
[----:B-123--:R-:W1:Y:S01]  /*0720*/  LDS R5, [UR8+0x8] ;  /* 0x00000808ff057984 */ /* 0x00ee620008000800 */
[----:B------:R-:W2:Y:S01]  /*0730*/  LDC.64 R14, c[0x0][0x218] ;  /* 0x00008600ff0e7b82 */ /* 0x000ea20000000a00 */
[----:B----4-:R-:W-:Y:S02]  /*0740*/  IMAD.MOV.U32 R6, RZ, RZ, 0x70 ;  /* 0x00000070ff067424 */ /* 0x010fe400078e00ff */
[----:B--2---:R2:W-:Y:S03]  /*0750*/  STS.64 [UR8], R14 ;  /* 0x0000000eff007988 */ /* 0x0045e60008000a08 */
[----:B-1----:R-:W-:-:S05]  /*0760*/  LOP3.LUT R5, R5, 0x10, R6, 0xd8, !PT ;  /* 0x0000001005057812 */ /* 0x002fca00078ed806 */
[----:B------:R2:W-:Y:S02]  /*0770*/  STS [UR8+0x8], R5 ;  /* 0x00000805ff007988 */ /* 0x0005e40008000808 */
.L_x_15:
[----:B----4-:R-:W-:Y:S05]  /*0780*/  BSYNC B1 ;  /* 0x0000000000017941 */ /* 0x010fea0003800000 */
.L_x_14:
[----:B------:R-:W-:Y:S04]  /*0790*/  BSSY B2, `(.L_x_16) ;  /* 0x000000f000027945 */ /* 0x000fe80003800000 */
[----:B------:R-:W-:Y:S04]  /*07a0*/  BSSY B1, `(.L_x_17) ;  /* 0x000000c000017945 */ /* 0x000fe80003800000 */
[----:B------:R-:W-:Y:S05]  /*07b0*/  @P2 BRA `(.L_x_18) ;  /* 0x0000000000282947 */ /* 0x000fea0003800000 */
[----:B-123--:R-:W1:Y:S01]  /*07c0*/  LDS R5, [UR8+0x34] ;  /* 0x00003408ff057984 */ /* 0x00ee620008000800 */
[----:B------:R-:W-:Y:S01]  /*07d0*/  IMAD.MOV.U32 R6, RZ, RZ, 0x1f000000 ;  /* 0x1f000000ff067424 */ /* 0x000fe200078e00ff */
[----:B------:R-:W-:Y:S05]  /*07e0*/  @P2 BREAK B1 ;  /* 0x0000000000012942 */ /* 0x000fea0003800000 */
[----:B-1----:R-:W-:-:S05]  /*07f0*/  LOP3.LUT R5, R5, 0xff000000, R6, 0xb8, !PT ;  /* 0xff00000005057812 */ /* 0x002fca00078eb806 */
[----:B------:R1:W-:Y:S01]  /*0800*/  STS [UR8+0x34], R5 ;  /* 0x00003405ff007988 */ /* 0x0003e20008000808 */
[----:B------:R-:W-:Y:S05]  /*0810*/  @P2 BRA `(.L_x_19) ;  /* 0x0000000000182947 */ /* 0x000fea0003800000 */
[----:B------:R-:W2:Y:S01]  /*0820*/  LDS R6, [UR8+0x38] ;  /* 0x00003808ff067984 */ /* 0x000ea20008000800 */
[----:B-1----:R-:W-:-:S05]  /*0830*/  IMAD.MOV.U32 R5, RZ, RZ, 0x3f ;  /* 0x0000003fff057424 */ /* 0x002fca00078e00ff */
[----:B--2---:R-:W-:-:S05]  /*0840*/  LOP3.LUT R5, R6, 0xff, R5, 0xb8, !PT ;  /* 0x000000ff06057812 */ /* 0x004fca00078eb805 */
[----:B------:R4:W-:Y:S02]  /*0850*/  STS [UR8+0x38], R5 ;  /* 0x00003805ff007988 */ /* 0x0009e40008000808 */
.L_x_18:
[----:B------:R-:W-:Y:S05]  /*0860*/  BSYNC B1 ;  /* 0x0000000000017941 */ /* 0x000fea0003800000 */
.L_x_17:
[----:B------:R1:W-:Y:S02]  /*0870*/  @!P2 STS [UR8+0x20], R8 ;  /* 0x00002008ff00a988 */ /* 0x0003e40008000808 */
.L_x_19:
[----:B------:R-:W-:Y:S05]  /*0880*/  BSYNC B2 ;  /* 0x0000000000027941 */ /* 0x000fea0003800000 */
.L_x_16:
[----:B------:R-:W-:Y:S05]  /*0890*/  WARPSYNC.ALL ;  /* 0x0000000000007948 */ /* 0x000fea0003800000 */
[----:B-1234-:R-:W1:Y:S01]  /*08a0*/  LDC R5, c[0x0][0x22c] ;  /* 0x00008b00ff057b82 */ /* 0x01ee620000000800 */
[----:B------:R-:W-:Y:S01]  /*08b0*/  BSSY B2, `(.L_x_20) ;  /* 0x0000010000027945 */ /* 0x000fe20003800000 */
[----:B-1----:R-:W-:-:S05]  /*08c0*/  VIADD R5, R5, 0xffffffff ;  /* 0xffffffff05057836 */ /* 0x002fca0000000000 */
[----:B------:R1:W-:Y:S01]  /*08d0*/  @!P2 STS [UR8+0x24], R5 ;  /* 0x00002405ff00a988 */ /* 0x0003e20008000808 */
[----:B------:R-:W-:Y:S05]  /*08e0*/  @P2 BRA `(.L_x_21) ;  /* 0x0000000000302947 */ /* 0x000fea0003800000 */
[----:B------:R-:W2:Y:S01]  /*08f0*/  LDS R7, [UR8+0x34] ;  /* 0x00003408ff077984 */ /* 0x000ea20008000800 */
[----:B------:R-:W3:Y:S03]  /*0900*/  LDC.64 R8, c[0x0][0x240] ;  /* 0x00009000ff087b82 */ /* 0x000ee60000000a00 */
[----:B------:R-:W4:Y:S01]  /*0910*/  LDS R6, [UR8+0x1c] ;  /* 0x00001c08ff067984 */ /* 0x000f220008000800 */
[C---:B---3--:R-:W-:Y:S01]  /*0920*/  SHF.L.U64.HI R9, R8.reuse, 0x1, R9 ;  /* 0x0000000108097819 */ /* 0x048fe20000010209 */
[----:B------:R-:W-:-:S03]  /*0930*/  IMAD.SHL.U32 R8, R8, 0x2, RZ ;  /* 0x0000000208087824 */ /* 0x000fc600078e00ff */
[--C-:B------:R-:W-:Y:S02]  /*0940*/  SHF.R.U32.HI R11, RZ, 0x4, R9.reuse ;  /* 0x00000004ff0b7819 */ /* 0x100fe40000011609 */
[----:B------:R-:W-:-:S05]  /*0950*/  SHF.R.U64 R8, R8, 0x4, R9 ;  /* 0x0000000408087819 */ /* 0x000fca0000001209 */
[----:B------:R3:W-:Y:S01]  /*0960*/  STS [UR8+0xc], R8 ;  /* 0x00000c08ff007988 */ /* 0x0007e20008000808 */
[----:B--2---:R-:W-:Y:S02]  /*0970*/  LOP3.LUT R7, R7, 0x7, RZ, 0xb8, !PT ;  /* 0x0000000707077812 */ /* 0x004fe400078eb8ff */
[----:B----4-:R-:W-:-:S03]  /*0980*/  LOP3.LUT R6, R6, 0xf, R11, 0xb8, !PT ;  /* 0x0000000f06067812 */ /* 0x010fc600078eb80b */
[----:B------:R3:W-:Y:S04]  /*0990*/  STS [UR8+0x34], R7 ;  /* 0x00003407ff007988 */ /* 0x0007e80008000808 */
[----:B------:R3:W-:Y:S02]  /*09a0*/  STS [UR8+0x1c], R6 ;  /* 0x00001c06ff007988 */ /* 0x0007e40008000808 */
.L_x_21:
[----:B------:R-:W-:Y:S05]  /*09b0*/  BSYNC B2 ;  /* 0x0000000000027941 */ /* 0x000fea0003800000 */
.L_x_20:
[----:B------:R-:W-:Y:S04]  /*09c0*/  BSSY B3, `(.L_x_22) ;  /* 0x000001a000037945 */ /* 0x000fe80003800000 */
[----:B------:R-:W-:Y:S04]  /*09d0*/  BSSY B2, `(.L_x_23) ;  /* 0x0000015000027945 */ /* 0x000fe80003800000 */
[----:B------:R-:W-:Y:S05]  /*09e0*/  @P2 BRA `(.L_x_24) ;  /* 0x0000000000202947 */ /* 0x000fea0003800000 */
[----:B---3--:R-:W2:Y:S02]  /*09f0*/  LDS R6, [UR8+0x34] ;  /* 0x00003408ff067984 */ /* 0x008ea40008000800 */
[----:B--2---:R-:W-:-:S05]  /*0a00*/  LOP3.LUT R6, R6, 0x38, RZ, 0xb8, !PT ;  /* 0x0000003806067812 */ /* 0x004fca00078eb8ff */
[----:B------:R2:W-:Y:S01]  /*0a10*/  STS [UR8+0x34], R6 ;  /* 0x00003406ff007988 */ /* 0x0005e20008000808 */
[----:B------:R-:W-:Y:S05]  /*0a20*/  @P2 BRA `(.L_x_25) ;  /* 0x0000000000202947 */ /* 0x000fea0003800000 */
[----:B--2---:R-:W2:Y:S01]  /*0a30*/  LDS R6, [UR8+0x8] ;  /* 0x00000808ff067984 */ /* 0x004ea20008000800 */
[----:B------:R-:W-:-:S05]  /*0a40*/  IMAD.MOV.U32 R7, RZ, RZ, 0x780 ;  /* 0x00000780ff077424 */ /* 0x000fca00078e00ff */
[----:B--2---:R-:W-:-:S05]  /*0a50*/  LOP3.LUT R6, R6, 0x500, R7, 0xd8, !PT ;  /* 0x0000050006067812 */ /* 0x004fca00078ed807 */
[----:B------:R2:W-:Y:S02]  /*0a60*/  STS [UR8+0x8], R6 ;  /* 0x00000806ff007988 */ /* 0x0005e40008000808 */
.L_x_24:
[----:B------:R-:W-:Y:S05]  /*0a70*/  @P2 BRA `(.L_x_26) ;  /* 0x0000000000282947 */ /* 0x000fea0003800000 */
[----:B--23--:R-:W2:Y:S02]  /*0a80*/  LDS R6, [UR8+0x8] ;  /* 0x00000808ff067984 */ /* 0x00cea40008000800 */
[----:B--2---:R-:W-:-:S05]  /*0a90*/  LOP3.LUT R6, R6, 0x1800, RZ, 0xb8, !PT ;  /* 0x0000180006067812 */ /* 0x004fca00078eb8ff */
[----:B------:R3:W-:Y:S02]  /*0aa0*/  STS [UR8+0x8], R6 ;  /* 0x00000806ff007988 */ /* 0x0007e40008000808 */
.L_x_25:
[----:B------:R-:W-:Y:S05]  /*0ab0*/  @P2 BREAK B2 ;  /* 0x0000000000022942 */ /* 0x000fea0003800000 */
[----:B------:R-:W-:Y:S05]  /*0ac0*/  @P2 BRA `(.L_x_27) ;  /* 0x0000000000242947 */ /* 0x000fea0003800000 */
[----:B--23--:R-:W2:Y:S01]  /*0ad0*/  LDS R6, [UR8+0x8] ;  /* 0x00000808ff067984 */ /* 0x00cea20008000800 */
[----:B------:R-:W-:-:S05]  /*0ae0*/  IMAD.MOV.U32 R7, RZ, RZ, 0x6000 ;  /* 0x00006000ff077424 */ /* 0x000fca00078e00ff */
[----:B--2---:R-:W-:-:S04]  /*0af0*/  LOP3.LUT R6, R6, 0x4000, R7, 0xd8, !PT ;  /* 0x0000400006067812 */ /* 0x004fc800078ed807 */
[----:B------:R-:W-:-:S05]  /*0b00*/  LOP3.LUT R6, R6, 0x400000, RZ, 0xb8, !PT ;  /* 0x0040000006067812 */ /* 0x000fca00078eb8ff */
[----:B------:R4:W-:Y:S02]  /*0b10*/  STS [UR8+0x8], R6 ;  /* 0x00000806ff007988 */ /* 0x0009e40008000808 */
.L_x_26:
[----:B------:R-:W-:Y:S05]  /*0b20*/  BSYNC B2 ;  /* 0x0000000000027941 */ /* 0x000fea0003800000 */
.L_x_23:
[----:B--234-:R-:W2:Y:S02]  /*0b30*/  @!P2 LDS R6, [UR8+0x8] ;  /* 0x00000808ff06a984 */ /* 0x01cea40008000800 */
[----:B--2---:R-:W-:-:S05]  /*0b40*/  @!P2 LOP3.LUT R6, R6, 0x8000, RZ, 0xb8, !PT ;  /* 0x000080000606a812 */ /* 0x004fca00078eb8ff */
[----:B------:R4:W-:Y:S02]  /*0b50*/  @!P2 STS [UR8+0x8], R6 ;  /* 0x00000806ff00a988 */ /* 0x0009e40008000808 */
.L_x_27:
[----:B------:R-:W-:Y:S05]  /*0b60*/  BSYNC B3 ;  /* 0x0000000000037941 */ /* 0x000fea0003800000 */
.L_x_22:
[----:B------:R-:W-:Y:S05]  /*0b70*/  WARPSYNC.ALL ;  /* 0x0000000000007948 */ /* 0x000fea0003800000 */
[----:B------:R-:W-:-:S04]  /*0b80*/  UIADD3 UR19, UR4, 0x80, URZ ;  /* 0x0000008004137890 */ /* 0x000fc8000fffe03f */
[----:B------:R-:W-:-:S04]  /*0b90*/  UIADD3 UR18, UP0, UR19, UR20, URZ ;  /* 0x0000001413127290 */ /* 0x000fc8000ff1e03f */
[----:B------:R-:W-:Y:S01]  /*0ba0*/  ULEA.HI.X.SX32 UR19, UR19, UR21, 0x1, UP0 ;  /* 0x0000001513137291 */ /* 0x000fe200080f0e3f */
[----:B------:R-:W-:Y:S11]  /*0bb0*/  @P0 BRA `(.L_x_28) ;  /* 0x0000000000280947 */ /* 0x000ff60003800000 */
[----:B--234-:R-:W2:Y:S01]  /*0bc0*/  S2R R6, SR_LANEID ;  /* 0x0000000000067919 */ /* 0x01cea20000000000 */
[----:B------:R-:W-:Y:S05]  /*0bd0*/  WARPSYNC.ALL ;  /* 0x0000000000007948 */ /* 0x000fea0003800000 */
[----:B--2---:R-:W-:-:S05]  /*0be0*/  IMAD.SHL.U32 R8, R6, 0x4, RZ ;  /* 0x0000000406087824 */ /* 0x004fca00078e00ff */
[----:B------:R-:W2:Y:S01]  /*0bf0*/  LDS R9, [R8+UR8] ;  /* 0x0000000808097984 */ /* 0x000ea20008000800 */
[----:B------:R-:W-:-:S05]  /*0c00*/  IADD3 R6, P1, R8, UR18, RZ ;  /* 0x0000001208067c10 */ /* 0x000fca000ff3e0ff */
[----:B------:R-:W-:-:S05]  /*0c10*/  IMAD.X R7, RZ, RZ, UR19, P1 ;  /* 0x00000013ff077e24 */ /* 0x000fca00088e06ff */
[----:B--2---:R2:W3:Y:S01]  /*0c20*/  ATOMG.E.EXCH.STRONG.GPU PT, RZ, [R6], R9 ;  /* 0x0000000906ff73a8 */ /* 0x0044e200041ee100 */
[----:B------:R-:W-:-:S04]  /*0c30*/  DEPBAR {5,4,3,2,1,0} ;  /* 0x0000003f0000791a */ /* 0x000fc80000000000 */
[----:B------:R2:W-:Y:S01]  /*0c40*/  UTMACCTL.IV [UR18] ;  /* 0x00000000120079b9 */ /* 0x0005e20008000000 */
[----:B------:R-:W-:Y:S01]  /*0c50*/  NOP ;  /* 0x0000000000007918 */ /* 0x000fe20000000000 */
.L_x_28:
[----:B------:R-:W-:Y:S05]  /*0c60*/  @P0 BRA `(.L_x_29) ;  /* 0x00000000000c0947 */ /* 0x000fea0003800000 */
[----:B------:R0:W-:Y:S01]  /*0c70*/  UTMACMDFLUSH ;  /* 0x00000000000079b7 */ /* 0x0001e20000000000 */
[----:B------:R-:W-:Y:S05]  /*0c80*/  @P0 BRA `(.L_x_29) ;  /* 0x0000000000040947 */ /* 0x000fea0003800000 */
[----:B------:R-:W-:-:S04]  /*0c90*/  DEPBAR.LE SB0, 0x0 ;  /* 0x000080000000791a */ /* 0x000fc80000000000 */
.L_x_29:
[----:B------:R-:W-:Y:S05]  /*0ca0*/  WARPSYNC.ALL ;  /* 0x0000000000007948 */ /* 0x000fea0003800000 */
[----:B---3--:R-:W-:Y:S06]  /*0cb0*/  BAR.SYNC.DEFER_BLOCKING 0x0 ;  /* 0x0000000000007b1d */ /* 0x008fec0000010000 */
[----:B------:R-:W-:Y:S02]  /*0cc0*/  BSSY B3, `(.L_x_30) ;  /* 0x000000b000037945 */ /* 0x000fe40003800000 */
[----:B------:R-:W-:Y:S06]  /*0cd0*/  BAR.SYNC.DEFER_BLOCKING 0x0 ;  /* 0x0000000000007b1d */ /* 0x000fec0000010000 */
[----:B------:R3:W-:Y:S01]  /*0ce0*/  @!P0 STS [R12], RZ ;  /* 0x000000ff0c008388 */ /* 0x0007e20000000800 */
[----:B------:R-:W-:Y:S01]  /*0cf0*/  NOP ;  /* 0x0000000000007918 */ /* 0x000fe20000000000 */
[----:B------:R-:W-:Y:S05]  /*0d00*/  @P2 BRA `(.L_x_31) ;  /* 0x0000000000182947 */ /* 0x000fea0003800000 */
[----:B--2-4-:R-:W2:Y:S01]  /*0d10*/  LDS R6, [UR8+0x8] ;  /* 0x00000808ff067984 */ /* 0x014ea20008000800 */
[----:B------:R-:W4:Y:S01]  /*0d20*/  LDC.64 R8, c[0x0][0x220] ;  /* 0x00008800ff087b82 */ /* 0x000f220000000a00 */
[----:B------:R-:W-:Y:S02]  /*0d30*/  IMAD.MOV.U32 R7, RZ, RZ, 0x70 ;  /* 0x00000070ff077424 */ /* 0x000fe400078e00ff */
[----:B----4-:R4:W-:Y:S03]  /*0d40*/  STS.64 [UR8], R8 ;  /* 0x00000008ff007988 */ /* 0x0109e60008000a08 */
[----:B--2---:R-:W-:-:S05]  /*0d50*/  LOP3.LUT R6, R6, 0x10, R7, 0xd8, !PT ;  /* 0x0000001006067812 */ /* 0x004fca00078ed807 */
[----:B------:R4:W-:Y:S02]  /*0d60*/  STS [UR8+0x8], R6 ;  /* 0x00000806ff007988 */ /* 0x0009e40008000808 */
.L_x_31:
[----:B--2---:R-:W-:Y:S05]  /*0d70*/  BSYNC B3 ;  /* 0x0000000000037941 */ /* 0x004fea0003800000 */
.L_x_30:
[----:B------:R-:W-:Y:S04]  /*0d80*/  BSSY B4, `(.L_x_32) ;  /* 0x0000011000047945 */ /* 0x000fe80003800000 */
[----:B------:R-:W-:Y:S04]  /*0d90*/  BSSY B3, `(.L_x_33) ;  /* 0x000000e000037945 */ /* 0x000fe80003800000 */
[----:B------:R-:W-:Y:S05]  /*0da0*/  @P2 BRA `(.L_x_34) ;  /* 0x0000000000242947 */ /* 0x000fea0003800000 */
[----:B----4-:R-:W2:Y:S01]  /*0db0*/  LDS R6, [UR8+0x34] ;  /* 0x00003408ff067984 */ /* 0x010ea20008000800 */
[----:B------:R-:W-:-:S05]  /*0dc0*/  IMAD.MOV.U32 R7, RZ, RZ, 0x3f000000 ;  /* 0x3f000000ff077424 */ /* 0x000fca00078e00ff */
[----:B--2---:R-:W-:-:S05]  /*0dd0*/  LOP3.LUT R6, R6, 0xff000000, R7, 0xb8, !PT ;  /* 0xff00000006067812 */ /* 0x004fca00078eb807 */
[----:B------:R2:W-:Y:S01]  /*0de0*/  STS [UR8+0x34], R6 ;  /* 0x00003406ff007988 */ /* 0x0005e20008000808 */
[----:B------:R-:W-:Y:S05]  /*0df0*/  @P2 BRA `(.L_x_35) ;  /* 0x00000000001c2947 */ /* 0x000fea0003800000 */
[----:B--2---:R-:W2:Y:S01]  /*0e00*/  LDS R6, [UR8+0x38] ;  /* 0x00003808ff067984 */ /* 0x004ea20008000800 */
[----:B------:R-:W-:-:S05]  /*0e10*/  IMAD.MOV.U32 R7, RZ, RZ, 0x7f ;  /* 0x0000007fff077424 */ /* 0x000fca00078e00ff */
[----:B--2---:R-:W-:-:S05]  /*0e20*/  LOP3.LUT R6, R6, 0xff, R7, 0xb8, !PT ;  /* 0x000000ff06067812 */ /* 0x004fca00078eb807 */
[----:B------:R2:W-:Y:S02]  /*0e30*/  STS [UR8+0x38], R6 ;  /* 0x00003806ff007988 */ /* 0x0005e40008000808 */
.L_x_34:
[----:B------:R-:W-:Y:S05]  /*0e40*/  @P2 BREAK B3 ;  /* 0x0000000000032942 */ /* 0x000fea0003800000 */
[----:B------:R-:W-:Y:S05]  /*0e50*/  @P2 BRA `(.L_x_36) ;  /* 0x00000000000c2947 */ /* 0x000fea0003800000 */
[----:B------:R1:W-:Y:S02]  /*0e60*/  STS [UR8+0x20], R5 ;  /* 0x00002005ff007988 */ /* 0x0003e40008000808 */
.L_x_35:
[----:B------:R-:W-:Y:S05]  /*0e70*/  BSYNC B3 ;  /* 0x0000000000037941 */ /* 0x000fea0003800000 */
.L_x_33:
[----:B------:R1:W-:Y:S02]  /*0e80*/  @!P2 STS [UR8+0x24], R3 ;  /* 0x00002403ff00a988 */ /* 0x0003e40008000808 */
.L_x_36:
[----:B------:R-:W-:Y:S05]  /*0e90*/  BSYNC B4 ;  /* 0x0000000000047941 */ /* 0x000fea0003800000 */
.L_x_32:
[----:B------:R-:W-:Y:S05]  /*0ea0*/  WARPSYNC.ALL ;  /* 0x0000000000007948 */ /* 0x000fea0003800000 */
[----:B------:R-:W-:Y:S04]  /*0eb0*/  BSSY B4, `(.L_x_37) ;  /* 0x000000e000047945 */ /* 0x000fe80003800000 */
[----:B------:R-:W-:Y:S05]  /*0ec0*/  @P2 BRA `(.L_x_38) ;  /* 0x0000000000302947 */ /* 0x000fea0003800000 */
[----:B-1----:R-:W1:Y:S01]  /*0ed0*/  LDS R5, [UR8+0x34] ;  /* 0x00003408ff057984 */ /* 0x002e620008000800 */
[----:B--2-4-:R-:W2:Y:S03]  /*0ee0*/  LDC.64 R6, c[0x0][0x248] ;  /* 0x00009200ff067b82 */ /* 0x014ea60000000a00 */
[----:B------:R-:W4:Y:S01]  /*0ef0*/  LDS R3, [UR8+0x1c] ;  /* 0x00001c08ff037984 */ /* 0x000f220008000800 */
[C---:B--2---:R-:W-:Y:S01]  /*0f00*/  SHF.L.U64.HI R7, R6.reuse, 0x1, R7 ;  /* 0x0000000106077819 */ /* 0x044fe20000010207 */
[----:B------:R-:W-:-:S03]  /*0f10*/  IMAD.SHL.U32 R6, R6, 0x2, RZ ;  /* 0x0000000206067824 */ /* 0x000fc600078e00ff */
[--C-:B------:R-:W-:Y:S02]  /*0f20*/  SHF.R.U32.HI R8, RZ, 0x4, R7.reuse ;  /* 0x00000004ff087819 */ /* 0x100fe40000011607 */
[----:B------:R-:W-:-:S05]  /*0f30*/  SHF.R.U64 R6, R6, 0x4, R7 ;  /* 0x0000000406067819 */ /* 0x000fca0000001207 */
[----:B------:R2:W-:Y:S01]  /*0f40*/  STS [UR8+0xc], R6 ;  /* 0x00000c06ff007988 */ /* 0x0005e20008000808 */
[----:B-1----:R-:W-:Y:S02]  /*0f50*/  LOP3.LUT R5, R5, 0x7, RZ, 0xb8, !PT ;  /* 0x0000000705057812 */ /* 0x002fe400078eb8ff */
[----:B----4-:R-:W-:-:S03]  /*0f60*/  LOP3.LUT R3, R3, 0xf, R8, 0xb8, !PT ;  /* 0x0000000f03037812 */ /* 0x010fc600078eb808 */
[----:B------:R2:W-:Y:S04]  /*0f70*/  STS [UR8+0x34], R5 ;  /* 0x00003405ff007988 */ /* 0x0005e80008000808 */
[----:B------:R2:W-:Y:S02]  /*0f80*/  STS [UR8+0x1c], R3 ;  /* 0x00001c03ff007988 */ /* 0x0005e40008000808 */
.L_x_38:
[----:B------:R-:W-:Y:S05]  /*0f90*/  BSYNC B4 ;  /* 0x0000000000047941 */ /* 0x000fea0003800000 */
.L_x_37:
[----:B------:R-:W-:Y:S04]  /*0fa0*/  BSSY B4, `(.L_x_39) ;  /* 0x000001a000047945 */ /* 0x000fe80003800000 */
[----:B------:R-:W-:Y:S04]  /*0fb0*/  BSSY B5, `(.L_x_40) ;  /* 0x0000015000057945 */ /* 0x000fe80003800000 */
[----:B------:R-:W-:Y:S05]  /*0fc0*/  @P2 BRA `(.L_x_41) ;  /* 0x0000000000202947 */ /* 0x000fea0003800000 */
[----:B-12---:R-:W1:Y:S02]  /*0fd0*/  LDS R3, [UR8+0x34] ;  /* 0x00003408ff037984 */ /* 0x006e640008000800 */
[----:B-1----:R-:W-:-:S05]  /*0fe0*/  LOP3.LUT R3, R3, 0x38, RZ, 0xb8, !PT ;  /* 0x0000003803037812 */ /* 0x002fca00078eb8ff */
[----:B------:R1:W-:Y:S01]  /*0ff0*/  STS [UR8+0x34], R3 ;  /* 0x00003403ff007988 */ /* 0x0003e20008000808 */
[----:B------:R-:W-:Y:S05]  /*1000*/  @P2 BRA `(.L_x_42) ;  /* 0x0000000000202947 */ /* 0x000fea0003800000 */
[----:B-1----:R-:W1:Y:S01]  /*1010*/  LDS R3, [UR8+0x8] ;  /* 0x00000808ff037984 */ /* 0x002e620008000800 */
[----:B----4-:R-:W-:-:S05]  /*1020*/  IMAD.MOV.U32 R6, RZ, RZ, 0x780 ;  /* 0x00000780ff067424 */ /* 0x010fca00078e00ff */
[----:B-1----:R-:W-:-:S05]  /*1030*/  LOP3.LUT R3, R3, 0x500, R6, 0xd8, !PT ;  /* 0x0000050003037812 */ /* 0x002fca00078ed806 */
[----:B------:R1:W-:Y:S02]  /*1040*/  STS [UR8+0x8], R3 ;  /* 0x00000803ff007988 */ /* 0x0003e40008000808 */
.L_x_41:
[----:B------:R-:W-:Y:S05]  /*1050*/  @P2 BRA `(.L_x_43) ;  /* 0x0000000000282947 */ /* 0x000fea0003800000 */
[----:B-12---:R-:W1:Y:S02]  /*1060*/  LDS R3, [UR8+0x8] ;  /* 0x00000808ff037984 */ /* 0x006e640008000800 */
[----:B-1----:R-:W-:-:S05]  /*1070*/  LOP3.LUT R3, R3, 0x1800, RZ, 0xb8, !PT ;  /* 0x0000180003037812 */ /* 0x002fca00078eb8ff */
[----:B------:R2:W-:Y:S02]  /*1080*/  STS [UR8+0x8], R3 ;  /* 0x00000803ff007988 */ /* 0x0005e40008000808 */
.L_x_42:
[----:B------:R-:W-:Y:S05]  /*1090*/  @P2 BREAK B5 ;  /* 0x0000000000052942 */ /* 0x000fea0003800000 */
[----:B------:R-:W-:Y:S05]  /*10a0*/  @P2 BRA `(.L_x_44) ;  /* 0x0000000000242947 */ /* 0x000fea0003800000 */
[----:B-12---:R-:W1:Y:S01]  /*10b0*/  LDS R3, [UR8+0x8] ;  /* 0x00000808ff037984 */ /* 0x006e620008000800 */
[----:B----4-:R-:W-:-:S05]  /*10c0*/  IMAD.MOV.U32 R6, RZ, RZ, 0x6000 ;  /* 0x00006000ff067424 */ /* 0x010fca00078e00ff */
[----:B-1----:R-:W-:-:S04]  /*10d0*/  LOP3.LUT R3, R3, 0x6000, R6, 0xd8, !PT ;  /* 0x0000600003037812 */ /* 0x002fc800078ed806 */
[----:B------:R-:W-:-:S05]  /*10e0*/  LOP3.LUT R3, R3, 0x400000, RZ, 0xb8, !PT ;  /* 0x0040000003037812 */ /* 0x000fca00078eb8ff */
[----:B------:R1:W-:Y:S02]  /*10f0*/  STS [UR8+0x8], R3 ;  /* 0x00000803ff007988 */ /* 0x0003e40008000808 */
.L_x_43:
[----:B------:R-:W-:Y:S05]  /*1100*/  BSYNC B5 ;  /* 0x0000000000057941 */ /* 0x000fea0003800000 */
.L_x_40:
[----:B-12---:R-:W1:Y:S02]  /*1110*/  @!P2 LDS R3, [UR8+0x8] ;  /* 0x00000808ff03a984 */ /* 0x006e640008000800 */
[----:B-1----:R-:W-:-:S05]  /*1120*/  @!P2 LOP3.LUT R3, R3, 0x8000, RZ, 0xb8, !PT ;  /* 0x000080000303a812 */ /* 0x002fca00078eb8ff */
[----:B------:R1:W-:Y:S02]  /*1130*/  @!P2 STS [UR8+0x8], R3 ;  /* 0x00000803ff00a988 */ /* 0x0003e40008000808 */
.L_x_44:
[----:B------:R-:W-:Y:S05]  /*1140*/  BSYNC B4 ;  /* 0x0000000000047941 */ /* 0x000fea0003800000 */
.L_x_39:
[----:B------:R-:W-:Y:S05]  /*1150*/  WARPSYNC.ALL ;  /* 0x0000000000007948 */ /* 0x000fea0003800000 */
[----:B------:R-:W-:Y:S01]  /*1160*/  UIADD3 UR4, UR4, 0x100, URZ ;  /* 0x0000010004047890 */ /* 0x000fe2000fffe03f */
[----:B------:R-:W-:Y:S02]  /*1170*/  ISETP.GE.AND P1, PT, R10, 0x1, PT ;  /* 0x000000010a00780c */ /* 0x000fe40003f26270 */
[----:B------:R-:W-:Y:S02]  /*1180*/  CS2R R56, SRZ ;  /* 0x0000000000387805 */ /* 0x000fe4000001ff00 */
[----:B------:R-:W-:Y:S01]  /*1190*/  CS2R R58, SRZ ;  /* 0x00000000003a7805 */ /* 0x000fe2000001ff00 */
[----:B------:R-:W-:Y:S01]  /*11a0*/  UIADD3 UR20, UP0, UR4, UR20, URZ ;  /* 0x0000001404147290 */ /* 0x000fe2000ff1e03f */
[----:B------:R-:W-:-:S02]  /*11b0*/  CS2R R60, SRZ ;  /* 0x00000000003c7805 */ /* 0x000fc4000001ff00 */
[----:B------:R-:W-:Y:S02]  /*11c0*/  CS2R R62, SRZ ;  /* 0x00000000003e7805 */ /* 0x000fe4000001ff00 */
[----:B------:R-:W-:Y:S01]  /*11d0*/  CS2R R64, SRZ ;  /* 0x0000000000407805 */ /* 0x000fe2000001ff00 */
[----:B------:R-:W-:Y:S01]  /*11e0*/  ULEA.HI.X.SX32 UR38, UR4, UR21, 0x1, UP0 ;  /* 0x0000001504267291 */ /* 0x000fe200080f0e3f */
[----:B------:R-:W-:Y:S02]  /*11f0*/  CS2R R66, SRZ ;  /* 0x0000000000427805 */ /* 0x000fe4000001ff00 */
[----:B------:R-:W-:Y:S02]  /*1200*/  CS2R R68, SRZ ;  /* 0x0000000000447805 */ /* 0x000fe4000001ff00 */
[----:B------:R-:W-:Y:S02]  /*1210*/  CS2R R70, SRZ ;  /* 0x0000000000467805 */ /* 0x000fe4000001ff00 */
[----:B------:R-:W-:-:S02]  /*1220*/  CS2R R72, SRZ ;  /* 0x0000000000487805 */ /* 0x000fc4000001ff00 */
[----:B------:R-:W-:Y:S02]  /*1230*/  CS2R R74, SRZ ;  /* 0x00000000004a7805 */ /* 0x000fe4000001ff00 */
[----:B------:R-:W-:Y:S02]  /*1240*/  CS2R R76, SRZ ;  /* 0x00000000004c7805 */ /* 0x000fe4000001ff00 */
[----:B------:R-:W-:Y:S02]  /*1250*/  CS2R R78, SRZ ;  /* 0x00000000004e7805 */ /* 0x000fe4000001ff00 */
[----:B------:R-:W-:Y:S02]  /*1260*/  CS2R R80, SRZ ;  /* 0x0000000000507805 */ /* 0x000fe4000001ff00 */
[----:B------:R-:W-:Y:S02]  /*1270*/  CS2R R82, SRZ ;  /* 0x0000000000527805 */ /* 0x000fe4000001ff00 */
[----:B------:R-:W-:-:S02]  /*1280*/  CS2R R84, SRZ ;  /* 0x0000000000547805 */ /* 0x000fc4000001ff00 */
[----:B------:R-:W-:Y:S02]  /*1290*/  CS2R R86, SRZ ;  /* 0x0000000000567805 */ /* 0x000fe4000001ff00 */
[----:B------:R-:W-:Y:S02]  /*12a0*/  CS2R R24, SRZ ;  /* 0x0000000000187805 */ /* 0x000fe4000001ff00 */
[----:B------:R-:W-:Y:S01]  /*12b0*/  CS2R R26, SRZ ;  /* 0x00000000001a7805 */ /* 0x000fe2000001ff00 */
[----:B------:R-:W-:Y:S01]  /*12c0*/  IMAD.MOV.U32 R28, RZ, RZ, RZ ;  /* 0x000000ffff1c7224 */ /* 0x000fe200078e00ff */
[----:B------:R-:W-:Y:S06]  /*12d0*/  @P0 BRA `(.L_x_45) ;  /* 0x00000000002c0947 */ /* 0x000fec0003800000 */
[----:B-12---:R-:W1:Y:S01]  /*12e0*/  S2R R3, SR_LANEID ;  /* 0x0000000000037919 */ /* 0x006e620000000000 */
[----:B------:R-:W-:Y:S05]  /*12f0*/  WARPSYNC.ALL ;  /* 0x0000000000007948 */ /* 0x000fea0003800000 */
[----:B-1----:R-:W-:-:S05]  /*1300*/  IMAD.SHL.U32 R5, R3, 0x4, RZ ;  /* 0x0000000403057824 */ /* 0x002fca00078e00ff */
[----:B------:R-:W1:Y:S01]  /*1310*/  LDS R3, [R5+UR8] ;  /* 0x0000000805037984 */ /* 0x000e620008000800 */
[----:B----4-:R-:W-:Y:S01]  /*1320*/  IADD3 R6, P3, R5, UR20, RZ ;  /* 0x0000001405067c10 */ /* 0x010fe2000ff7e0ff */
[----:B------:R-:W-:-:S04]  /*1330*/  UMOV UR21, UR38 ;  /* 0x0000002600157c82 */ /* 0x000fc80008000000 */
[----:B------:R-:W-:-:S05]  /*1340*/  IMAD.X R7, RZ, RZ, UR38, P3 ;  /* 0x00000026ff077e24 */ /* 0x000fca00098e06ff */
[----:B-1----:R1:W2:Y:S01]  /*1350*/  ATOMG.E.EXCH.STRONG.GPU PT, RZ, [R6], R3 ;  /* 0x0000000306ff73a8 */ /* 0x0022a200041ee100 */
[----:B------:R-:W-:-:S04]  /*1360*/  DEPBAR {5,4,3,2,1,0} ;  /* 0x0000003f0000791a */ /* 0x000fc80000000000 */
[----:B------:R1:W-:Y:S01]  /*1370*/  UTMACCTL.IV [UR20] ;  /* 0x00000000140079b9 */ /* 0x0003e20008000000 */
[----:B------:R-:W-:Y:S01]  /*1380*/  NOP ;  /* 0x0000000000007918 */ /* 0x000fe20000000000 */
.L_x_45:
[----:B------:R-:W-:Y:S05]  /*1390*/  @P0 BRA `(.L_x_46) ;  /* 0x00000000000c0947 */ /* 0x000fea0003800000 */
[----:B------:R0:W-:Y:S01]  /*13a0*/  UTMACMDFLUSH ;  /* 0x00000000000079b7 */ /* 0x0001e20000000000 */
[----:B------:R-:W-:Y:S05]  /*13b0*/  @P0 BRA `(.L_x_46) ;  /* 0x0000000000040947 */ /* 0x000fea0003800000 */
[----:B------:R-:W-:-:S04]  /*13c0*/  DEPBAR.LE SB0, 0x0 ;  /* 0x000080000000791a */ /* 0x000fc80000000000 */
.L_x_46:
[----:B------:R-:W-:Y:S05]  /*13d0*/  WARPSYNC.ALL ;  /* 0x0000000000007948 */ /* 0x000fea0003800000 */
[----:B--2---:R-:W-:Y:S01]  /*13e0*/  BAR.SYNC.DEFER_BLOCKING 0x0 ;  /* 0x0000000000007b1d */ /* 0x004fe20000010000 */
[----:B------:R-:W-:Y:S01]  /*13f0*/  USHF.L.U32 UR11, UR37, 0x7, URZ ;  /* 0x00000007250b7899 */ /* 0x000fe2000800063f */
[----:B------:R-:W-:Y:S01]  /*1400*/  IMAD.MOV.U32 R29, RZ, RZ, RZ ;  /* 0x000000ffff1d7224 */ /* 0x000fe200078e00ff */
[----:B------:R-:W-:Y:S01]  /*1410*/  USHF.L.U32 UR27, UR36, 0x6, URZ ;  /* 0x00000006241b7899 */ /* 0x000fe2000800063f */
[----:B------:R-:W-:Y:S02]  /*1420*/  CS2R R30, SRZ ;  /* 0x00000000001e7805 */ /* 0x000fe4000001ff00 */
[----:B------:R-:W-:Y:S01]  /*1430*/  CS2R R32, SRZ ;  /* 0x0000000000207805 */ /* 0x000fe2000001ff00 */
[----:B------:R-:W-:Y:S01]  /*1440*/  VOTEU.ALL UP0, P2 ;  /* 0x00000000003f7886 */ /* 0x000fe20001000000 */
[----:B------:R-:W-:Y:S01]  /*1450*/  UMOV UR4, 0x1 ;  /* 0x0000000100047882 */ /* 0x000fe20000000000 */
[----:B------:R-:W-:-:S02]  /*1460*/  CS2R R34, SRZ ;  /* 0x0000000000227805 */ /* 0x000fc4000001ff00 */
[----:B------:R-:W-:Y:S02]  /*1470*/  CS2R R36, SRZ ;  /* 0x0000000000247805 */ /* 0x000fe4000001ff00 */
[----:B------:R-:W-:Y:S01]  /*1480*/  CS2R R38, SRZ ;  /* 0x0000000000267805 */ /* 0x000fe2000001ff00 */
[----:B------:R-:W-:-:S04]  /*1490*/  @!UP0 UIADD3 UR4, -UR4, 0x100000, URZ ;  /* 0x0010000004048890 */ /* 0x000fc8000fffe13f */
[----:B------:R-:W-:Y:S02]  /*14a0*/  @!UP0 USHF.L.U32 UR5, UR4, 0xb, URZ ;  /* 0x0000000b04058899 */ /* 0x000fe4000800063f */
[----:B------:R-:W-:Y:S01]  /*14b0*/  @!UP0 USHF.L.U32 UR4, UR4, 0x1, URZ ;  /* 0x0000000104048899 */ /* 0x000fe2000800063f */
[----:B------:R-:W-:Y:S01]  /*14c0*/  CS2R R40, SRZ ;  /* 0x0000000000287805 */ /* 0x000fe2000001ff00 */
[----:B------:R-:W-:Y:S01]  /*14d0*/  VOTEU.ALL UP0, P2 ;  /* 0x00000000003f7886 */ /* 0x000fe20001000000 */
[----:B------:R-:W-:Y:S02]  /*14e0*/  CS2R R42, SRZ ;  /* 0x00000000002a7805 */ /* 0x000fe4000001ff00 */
[----:B------:R-:W-:Y:S02]  /*14f0*/  CS2R R44, SRZ ;  /* 0x00000000002c7805 */ /* 0x000fe4000001ff00 */
[----:B------:R-:W-:Y:S02]  /*1500*/  CS2R R46, SRZ ;  /* 0x00000000002e7805 */ /* 0x000fe4000001ff00 */
[----:B------:R-:W-:-:S02]  /*1510*/  CS2R R48, SRZ ;  /* 0x0000000000307805 */ /* 0x000fc4000001ff00 */
[----:B------:R-:W-:Y:S02]  /*1520*/  CS2R R50, SRZ ;  /* 0x0000000000327805 */ /* 0x000fe4000001ff00 */
[----:B------:R-:W-:Y:S02]  /*1530*/  CS2R R52, SRZ ;  /* 0x0000000000347805 */ /* 0x000fe4000001ff00 */
[----:B------:R-:W-:Y:S01]  /*1540*/  CS2R R54, SRZ ;  /* 0x0000000000367805 */ /* 0x000fe2000001ff00 */
[----:B------:R-:W2:Y:S02]  /*1550*/  FENCE.VIEW.ASYNC.S ;  /* 0x00000000000073c6 */ /* 0x000ea40000000000 */
[----:B--2---:R2:W1:Y:S01]  /*1560*/  @!UP0 SYNCS.EXCH.64 URZ, [UR8+0x3000], UR4 ;  /* 0x00300004083f85b2 */ /* 0x0044620008000100 */
[----:B------:R-:W-:Y:S05]  /*1570*/  @!P1 BRA `(.L_x_47) ;  /* 0x0000000400789947 */ /* 0x000fea0003800000 */
[----:B-1----:R-:W-:Y:S01]  /*1580*/  USHF.R.U32.HI UR21, URZ, 0x4, UR8 ;  /* 0x000000043f157899 */ /* 0x002fe20008011608 */
[----:B------:R-:W-:Y:S01]  /*1590*/  CS2R R56, SRZ ;  /* 0x0000000000387805 */ /* 0x000fe2000001ff00 */
[----:B--2---:R-:W-:Y:S01]  /*15a0*/  UIADD3 UR4, UR8, 0x2000, URZ ;  /* 0x0000200008047890 */ /* 0x004fe2000fffe03f */
[----:B------:R-:W-:Y:S01]  /*15b0*/  CS2R R58, SRZ ;  /* 0x00000000003a7805 */ /* 0x000fe2000001ff00 */
[----:B------:R-:W-:Y:S01]  /*15c0*/  USGXT.U32 UR21, UR21, 0xe ;  /* 0x0000000e1515789a */ /* 0x000fe20008000000 */
[----:B------:R-:W-:Y:S01]  /*15d0*/  CS2R R60, SRZ ;  /* 0x00000000003c7805 */ /* 0x000fe2000001ff00 */
[----:B------:R-:W-:Y:S01]  /*15e0*/  USHF.R.U32.HI UR4, URZ, 0x4, UR4 ;  /* 0x000000043f047899 */ /* 0x000fe20008011604 */
[----:B------:R-:W-:Y:S01]  /*15f0*/  CS2R R62, SRZ ;  /* 0x00000000003e7805 */ /* 0x000fe2000001ff00 */
[----:B------:R-:W-:Y:S01]  /*1600*/  UIADD3 UR12, UP0, UR21, 0x2, URZ ;  /* 0x00000002150c7890 */ /* 0x000fe2000ff1e03f */
[----:B------:R-:W-:Y:S01]  /*1610*/  CS2R R64, SRZ ;  /* 0x0000000000407805 */ /* 0x000fe2000001ff00 */
[----:B------:R-:W-:Y:S01]  /*1620*/  USGXT.U32 UR4, UR4, 0xe ;  /* 0x0000000e0404789a */ /* 0x000fe20008000000 */
[----:B------:R-:W-:Y:S01]  /*1630*/  CS2R R66, SRZ ;  /* 0x0000000000427805 */ /* 0x000fe2000001ff00 */
[----:B------:R-:W-:Y:S01]  /*1640*/  UMOV UR5, URZ ;  /* 0x0000003f00057c82 */ /* 0x000fe20008000000 */
[----:B------:R-:W-:Y:S01]  /*1650*/  CS2R R68, SRZ ;  /* 0x0000000000447805 */ /* 0x000fe2000001ff00 */
[----:B------:R-:W-:Y:S01]  /*1660*/  UIADD3.X UR13, UR5, -0x7fffffe0, URZ, UP0, !UPT ;  /* 0x80000020050d7890 */ /* 0x000fe200087fe43f */
        /* <DEDUP_REMOVED lines=24> */
[----:B------:R-:W-:Y:S01]  /*17f0*/  CS2R R54, SRZ ;  /* 0x0000000000367805 */ /* 0x000fe2000001ff00 */
[----:B------:R-:W-:Y:S01]  /*1800*/  UMOV UR14, 0xfffffffe ;  /* 0xfffffffe000e7882 */ /* 0x000fe20000000000 */
[----:B------:R-:W-:Y:S01]  /*1810*/  UMOV UR15, 0x7fffffdf ;  /* 0x7fffffdf000f7882 */ /* 0x000fe20000000000 */
[----:B------:R-:W-:-:S02]  /*1820*/  UIADD3.64 UR28, UR12, 0xfe, URZ ;  /* 0x000000fe0c1c7897 */ /* 0x000fc4000fffe03f */
[----:B------:R-:W-:Y:S02]  /*1830*/  UIADD3.64 UR14, UR4, -UR14, URZ ;  /* 0x8000000e040e7297 */ /* 0x000fe4000fffe03f */
[----:B------:R-:W-:Y:S01]  /*1840*/  UIADD3.64 UR32, UR12, 0x100, URZ ;  /* 0x000001000c207897 */ /* 0x000fe2000fffe03f */
[----:B------:R-:W-:Y:S01]  /*1850*/  UMOV UR10, URZ ;  /* 0x0000003f000a7c82 */ /* 0x000fe20008000000 */
[----:B------:R-:W-:Y:S01]  /*1860*/  UMOV UR6, UR4 ;  /* 0x0000000400067c82 */ /* 0x000fe20008000000 */
[----:B------:R-:W-:-:S09]  /*1870*/  UMOV UR7, 0x80000020 ;  /* 0x8000002000077882 */ /* 0x000fd20000000000 */
.L_x_49:
[----:B------:R-:W-:Y:S01]  /*1880*/  BAR.SYNC.DEFER_BLOCKING 0x0 ;  /* 0x0000000000007b1d */ /* 0x000fe20000010000 */
[----:B------:R-:W-:Y:S01]  /*1890*/  @!P2 IMAD.MOV.U32 R3, RZ, RZ, 0x3000 ;  /* 0x00003000ff03a424 */ /* 0x000fe200078e00ff */
[----:B------:R-:W-:Y:S02]  /*18a0*/  ELECT P0, URZ, PT ;  /* 0x00000000003f782f */ /* 0x000fe40003800000 */
[----:B------:R-:W-:Y:S02]  /*18b0*/  ELECT P1, URZ, PT ;  /* 0x00000000003f782f */ /* 0x000fe40003820000 */
[C---:B------:R-:W-:Y:S01]  /*18c0*/  ISETP.LT.U32.AND P0, PT, R2.reuse, 0x20, P0 ;  /* 0x000000200200780c */ /* 0x040fe20000701070 */
[----:B------:R-:W-:Y:S01]  /*18d0*/  UMOV UR26, UR10 ;  /* 0x0000000a001a7c82 */ /* 0x000fe20008000000 */
[----:B------:R-:W-:-:S11]  /*18e0*/  ISETP.LT.U32.AND P1, PT, R2, 0x20, P1 ;  /* 0x000000200200780c */ /* 0x000fd60000f21070 */
[----:B------:R-:W-:Y:S01]  /*18f0*/  VOTEU.ANY UP0, P0 ;  /* 0x00000000003f7886 */ /* 0x000fe20000000100 */
[----:B------:R-:W-:Y:S01]  /*1900*/  VOTEU.ANY UP2, P0 ;  /* 0x00000000003f7886 */ /* 0x000fe20000040100 */
[----:B------:R-:W-:Y:S01]  /*1910*/  VOTEU.ANY UP1, P1 ;  /* 0x00000000003f7886 */ /* 0x000fe20000820100 */
[----:B------:R-:W-:Y:S01]  /*1920*/  VOTEU.ANY UP3, P1 ;  /* 0x00000000003f7886 */ /* 0x000fe20000860100 */
[----:B------:R1:W-:Y:S01]  /*1930*/  @!P2 SYNCS.ARRIVE.TRANS64 RZ, [UR8+0x3000], R3 ;  /* 0x00300003ffffa9a7 */ /* 0x0003e20008000008 */
[----:B------:R2:W-:Y:S06]  /*1940*/  MEMBAR.ALL.CTA ;  /* 0x0000000000007992 */ /* 0x0005ec0000008000 */
[----:B--2---:R-:W2:Y:S01]  /*1950*/  FENCE.VIEW.ASYNC.S ;  /* 0x00000000000073c6 */ /* 0x004ea20000000000 */
[----:B------:R-:W-:Y:S01]  /*1960*/  @UP0 UIADD3 UR9, UR8, 0x3000, URZ ;  /* 0x0000300008090890 */ /* 0x000fe2000fffe03f */
[----:B------:R-:W-:Y:S01]  /*1970*/  @UP0 UMOV UR4, UR16 ;  /* 0x0000001000040c82 */ /* 0x000fe20008000000 */
[----:B------:R-:W-:Y:S01]  /*1980*/  @UP0 UMOV UR5, UR17 ;  /* 0x0000001100050c82 */ /* 0x000fe20008000000 */
[----:B------:R-:W-:-:S02]  /*1990*/  @UP1 UIADD3 UR24, UR8, 0x2000, URZ ;  /* 0x0000200008181890 */ /* 0x000fc4000fffe03f */
[----:B------:R-:W-:Y:S01]  /*19a0*/  @UP1 UIADD3 UR25, UR8, 0x3000, URZ ;  /* 0x0000300008191890 */ /* 0x000fe2000fffe03f */
[----:B-1----:R-:W-:Y:S01]  /*19b0*/  SHF.L.U32 R3, R4, 0x1f, RZ ;  /* 0x0000001f04037819 */ /* 0x002fe200000006ff */
[----:B------:R-:W-:Y:S01]  /*19c0*/  @UP1 UMOV UR22, UR18 ;  /* 0x0000001200161c82 */ /* 0x000fe20008000000 */
[----:B------:R-:W-:Y:S01]  /*19d0*/  @UP1 UMOV UR23, UR19 ;  /* 0x0000001300171c82 */ /* 0x000fe20008000000 */
[----:B--2---:R-:W-:Y:S06]  /*19e0*/  BAR.SYNC.DEFER_BLOCKING 0x0 ;  /* 0x0000000000007b1d */ /* 0x004fec0000010000 */
[----:B------:R1:W-:Y:S02]  /*19f0*/  @UP2 UTMALDG.2D [UR8], [UR4] ;  /* 0x00000008040025b4 */ /* 0x0003e40008008000 */
[----:B------:R-:W-:Y:S06]  /*1a00*/  BAR.SYNC.DEFER_BLOCKING 0x0 ;  /* 0x0000000000007b1d */ /* 0x000fec0000010000 */
[----:B------:R1:W-:Y:S02]  /*1a10*/  @UP3 UTMALDG.2D [UR24], [UR22] ;  /* 0x00000018160035b4 */ /* 0x0003e40008008000 */
[----:B------:R-:W-:Y:S06]  /*1a20*/  BAR.SYNC.DEFER_BLOCKING 0x0 ;  /* 0x0000000000007b1d */ /* 0x000fec0000010000 */
[----:B------:R-:W2:Y:S02]  /*1a30*/  SYNCS.PHASECHK.TRANS64.TRYWAIT P0, [UR8+0x3000], R3 ;  /* 0x00300003ff0075a7 */ /* 0x000ea40008000148 */
[----:B-12---:R-:W-:Y:S05]  /*1a40*/  @!P0 BRA `(.L_x_48) ;  /* 0x00000004006c8947 */ /* 0x006fea0003800000 */
.L_x_50:
[----:B------:R-:W-:Y:S02]  /*1a50*/  WARPGROUP.DEPBAR.LE gsb0, 0x0 ;  /* 0x00008000000079c5 */ /* 0x000fe40000010000 */
[----:B------:R-:W-:Y:S01]  /*1a60*/  WARPGROUP.ARRIVE ;  /* 0x00000000000079c5 */ /* 0x000fe20000000000 */
[----:B------:R-:W-:Y:S01]  /*1a70*/  UMOV UR4, UR21 ;  /* 0x0000001500047c82 */ /* 0x000fe20008000000 */
[----:B------:R-:W-:Y:S01]  /*1a80*/  UMOV UR5, 0x80000020 ;  /* 0x8000002000057882 */ /* 0x000fe20000000000 */
[----:B------:R-:W-:Y:S01]  /*1a90*/  UMOV UR30, UR6 ;  /* 0x00000006001e7c82 */ /* 0x000fe20008000000 */
[----:B------:R-:W-:Y:S01]  /*1aa0*/  UMOV UR31, UR7 ;  /* 0x00000007001f7c82 */ /* 0x000fe20008000000 */
[----:B------:R-:W1:Y:S01]  /*1ab0*/  LDC R3, c[0x0][0x230] ;  /* 0x00008c00ff037b82 */ /* 0x000e620000000800 */
[----:B------:R-:W-:Y:S01]  /*1ac0*/  HGMMA.64x64x16.F32.BF16 R56, gdesc[UR4], R56 ;  /* 0x00e00000043879f0 */ /* 0x000fe20008701838 */
[----:B------:R-:W-:Y:S01]  /*1ad0*/  UIADD3 UR10, UR10, 0x20, URZ ;  /* 0x000000200a0a7890 */ /* 0x000fe2000fffe03f */
[----:B------:R-:W-:Y:S01]  /*1ae0*/  LOP3.LUT R4, R4, 0x1, RZ, 0x3c, !PT ;  /* 0x0000000104047812 */ /* 0x000fe200078e3cff */
[----:B------:R-:W-:Y:S01]  /*1af0*/  UMOV UR34, UR14 ;  /* 0x0000000e00227c82 */ /* 0x000fe20008000000 */
[----:B------:R-:W-:-:S03]  /*1b00*/  UMOV UR35, UR15 ;  /* 0x0000000f00237c82 */ /* 0x000fc60008000000 */
[----:B-1----:R-:W-:Y:S01]  /*1b10*/  ISETP.LE.AND P0, PT, R3, UR10, PT ;  /* 0x0000000a03007c0c */ /* 0x002fe2000bf03270 */
[----:B------:R-:W-:Y:S04]  /*1b20*/  HGMMA.64x64x16.F32.BF16 R56, gdesc[UR12], R56 ;  /* 0x00e000000c3879f0 */ /* 0x000fe80008701838 */
[----:B------:R-:W-:Y:S04]  /*1b30*/  HGMMA.64x64x16.F32.BF16 R24, gdesc[UR28], R24 ;  /* 0x00e000001c1879f0 */ /* 0x000fe80008701818 */
[----:B------:R-:W-:Y:S04]  /*1b40*/  HGMMA.64x64x16.F32.BF16 R24, gdesc[UR32], R24, gsb0 ;  /* 0x00e00000201879f0 */ /* 0x000fe80008001818 */
[----:B------:R-:W-:Y:S05]  /*1b50*/  @!P0 BRA `(.L_x_49) ;  /* 0xfffffffc00488947 */ /* 0x000fea000383ffff */
.L_x_47:
[----:B------:R-:W-:Y:S02]  /*1b60*/  WARPGROUP.DEPBAR.LE gsb0, 0x0 ;  /* 0x00008000000079c5 */ /* 0x000fe40000010000 */
[----:B-1----:R-:W-:Y:S01]  /*1b70*/  BAR.SYNC.DEFER_BLOCKING 0x0 ;  /* 0x0000000000007b1d */ /* 0x002fe20000010000 */
[C---:B------:R-:W-:Y:S01]  /*1b80*/  IMAD.SHL.U32 R3, R0.reuse, 0x80, RZ ;  /* 0x0000008000037824 */ /* 0x040fe200078e00ff */
[----:B------:R-:W-:Y:S01]  /*1b90*/  ELECT P0, URZ, PT ;  /* 0x00000000003f782f */ /* 0x000fe20003800000 */
[----:B------:R-:W-:Y:S01]  /*1ba0*/  IMAD.SHL.U32 R4, R0, 0x10, RZ ;  /* 0x0000001000047824 */ /* 0x000fe200078e00ff */
[----:B------:R-:W-:Y:S02]  /*1bb0*/  F2FP.BF16.F32.PACK_AB R56, R57, R56 ;  /* 0x000000383938723e */ /* 0x000fe400000010ff */
[----:B------:R-:W-:Y:S01]  /*1bc0*/  LOP3.LUT R3, R3, 0x780, RZ, 0xc0, !PT ;  /* 0x0000078003037812 */ /* 0x000fe200078ec0ff */
[----:B------:R-:W-:Y:S01]  /*1bd0*/  UMOV UR9, UR27 ;  /* 0x0000001b00097c82 */ /* 0x000fe20008000000 */
[----:B------:R-:W-:Y:S01]  /*1be0*/  F2FP.BF16.F32.PACK_AB R57, R59, R58 ;  /* 0x0000003a3b39723e */ /* 0x000fe200000010ff */
[----:B------:R-:W-:Y:S01]  /*1bf0*/  UMOV UR10, UR11 ;  /* 0x0000000b000a7c82 */ /* 0x000fe20008000000 */
[----:B------:R-:W-:-:S02]  /*1c00*/  LOP3.LUT R3, R3, 0x70, R4, 0xf8, !PT ;  /* 0x0000007003037812 */ /* 0x000fc400078ef804 */
[----:B------:R-:W-:Y:S02]  /*1c10*/  F2FP.BF16.F32.PACK_AB R24, R25, R24 ;  /* 0x000000181918723e */ /* 0x000fe400000010ff */
[----:B------:R-:W-:Y:S01]  /*1c20*/  LOP3.LUT R3, R3, 0x10, R0, 0x78, !PT ;  /* 0x0000001003037812 */ /* 0x000fe200078e7800 */
[----:B------:R-:W-:Y:S01]  /*1c30*/  IMAD.SHL.U32 R0, R0, 0x40, RZ ;  /* 0x0000004000007824 */ /* 0x000fe200078e00ff */
[----:B------:R-:W-:Y:S02]  /*1c40*/  ISETP.LT.U32.AND P0, PT, R2, 0x20, P0 ;  /* 0x000000200200780c */ /* 0x000fe40000701070 */
[----:B------:R-:W-:Y:S02]  /*1c50*/  F2FP.BF16.F32.PACK_AB R58, R61, R60 ;  /* 0x0000003c3d3a723e */ /* 0x000fe400000010ff */
[----:B------:R-:W-:Y:S02]  /*1c60*/  LOP3.LUT R0, R3, 0x1800, R0, 0xf8, !PT ;  /* 0x0000180003007812 */ /* 0x000fe400078ef800 */
[----:B------:R-:W-:Y:S01]  /*1c70*/  F2FP.BF16.F32.PACK_AB R59, R63, R62 ;  /* 0x0000003e3f3b723e */ /* 0x000fe200000010ff */
[----:B------:R-:W1:Y:S01]  /*1c80*/  @!P2 SYNCS.CCTL.IV [UR8+0x3000] ;  /* 0x00300000ff00a9b1 */ /* 0x000e620008000008 */
[C---:B------:R-:W-:Y:S01]  /*1c90*/  LOP3.LUT R3, R0.reuse, 0x20, RZ, 0x3c, !PT ;  /* 0x0000002000037812 */ /* 0x040fe200078e3cff */
[C---:B------:R-:W-:Y:S01]  /*1ca0*/  VIADD R2, R0.reuse, UR8 ;  /* 0x0000000800027c36 */ /* 0x040fe20008000000 */
[----:B-1----:R-:W-:Y:S01]  /*1cb0*/  BAR.SYNC.DEFER_BLOCKING 0x0 ;  /* 0x0000000000007b1d */ /* 0x002fe20000010000 */
[----:B------:R-:W-:-:S02]  /*1cc0*/  LOP3.LUT R4, R0, 0x40, RZ, 0x3c, !PT ;  /* 0x0000004000047812 */ /* 0x000fc400078e3cff */
[----:B------:R-:W-:Y:S01]  /*1cd0*/  F2FP.BF16.F32.PACK_AB R64, R65, R64 ;  /* 0x000000404140723e */ /* 0x000fe200000010ff */
[----:B------:R-:W-:Y:S01]  /*1ce0*/  VIADD R3, R3, UR8 ;  /* 0x0000000803037c36 */ /* 0x000fe20008000000 */
[----:B------:R-:W-:Y:S01]  /*1cf0*/  F2FP.BF16.F32.PACK_AB R25, R27, R26 ;  /* 0x0000001a1b19723e */ /* 0x000fe200000010ff */
[----:B------:R-:W-:Y:S01]  /*1d00*/  VIADD R4, R4, UR8 ;  /* 0x0000000804047c36 */ /* 0x000fe20008000000 */
[----:B------:R-:W-:Y:S01]  /*1d10*/  F2FP.BF16.F32.PACK_AB R65, R67, R66 ;  /* 0x000000424341723e */ /* 0x000fe200000010ff */
[----:B------:R-:W-:Y:S01]  /*1d20*/  VOTEU.ANY UP0, P0 ;  /* 0x00000000003f7886 */ /* 0x000fe20000000100 */
[----:B------:R-:W-:Y:S01]  /*1d30*/  F2FP.BF16.F32.PACK_AB R26, R29, R28 ;  /* 0x0000001c1d1a723e */ /* 0x000fe200000010ff */
[----:B------:R-:W-:Y:S01]  /*1d40*/  VOTEU.ANY UP1, P0 ;  /* 0x00000000003f7886 */ /* 0x000fe20000020100 */
[----:B------:R-:W-:Y:S02]  /*1d50*/  F2FP.BF16.F32.PACK_AB R27, R31, R30 ;  /* 0x0000001e1f1b723e */ /* 0x000fe400000010ff */
[----:B------:R-:W-:Y:S01]  /*1d60*/  F2FP.BF16.F32.PACK_AB R32, R33, R32 ;  /* 0x000000202120723e */ /* 0x000fe200000010ff */
[----:B--2---:R-:W-:Y:S01]  /*1d70*/  @UP0 UMOV UR4, UR20 ;  /* 0x0000001400040c82 */ /* 0x004fe20008000000 */
[----:B------:R-:W-:Y:S01]  /*1d80*/  LOP3.LUT R0, R0, 0x60, RZ, 0x3c, !PT ;  /* 0x0000006000007812 */ /* 0x000fe200078e3cff */
[----:B------:R-:W-:Y:S01]  /*1d90*/  @UP0 UMOV UR5, UR38 ;  /* 0x0000002600050c82 */ /* 0x000fe20008000000 */
[----:B------:R-:W-:-:S02]  /*1da0*/  F2FP.BF16.F32.PACK_AB R66, R69, R68 ;  /* 0x000000444542723e */ /* 0x000fc400000010ff */
[----:B------:R-:W-:Y:S01]  /*1db0*/  F2FP.BF16.F32.PACK_AB R67, R71, R70 ;  /* 0x000000464743723e */ /* 0x000fe200000010ff */
[----:B------:R-:W-:Y:S01]  /*1dc0*/  VIADD R0, R0, UR8 ;  /* 0x0000000800007c36 */ /* 0x000fe20008000000 */
[----:B------:R-:W-:Y:S02]  /*1dd0*/  F2FP.BF16.F32.PACK_AB R72, R73, R72 ;  /* 0x000000484948723e */ /* 0x000fe400000010ff */
[----:B------:R-:W-:Y:S01]  /*1de0*/  F2FP.BF16.F32.PACK_AB R33, R35, R34 ;  /* 0x000000222321723e */ /* 0x000fe200000010ff */
[----:B------:R-:W-:Y:S01]  /*1df0*/  STSM.16.M88.4 [R2], R56 ;  /* 0x0000003802007844 */ /* 0x000fe20000000200 */
[----:B------:R-:W-:Y:S02]  /*1e00*/  F2FP.BF16.F32.PACK_AB R73, R75, R74 ;  /* 0x0000004a4b49723e */ /* 0x000fe400000010ff */
[----:B------:R-:W-:Y:S01]  /*1e10*/  F2FP.BF16.F32.PACK_AB R34, R37, R36 ;  /* 0x000000242522723e */ /* 0x000fe200000010ff */
[----:B------:R-:W-:Y:S01]  /*1e20*/  STSM.16.M88.4 [R2+0x2000], R24 ;  /* 0x0020001802007844 */ /* 0x000fe20000000200 */
[----:B------:R-:W-:-:S02]  /*1e30*/  F2FP.BF16.F32.PACK_AB R35, R39, R38 ;  /* 0x000000262723723e */ /* 0x000fc400000010ff */
[----:B------:R-:W-:Y:S01]  /*1e40*/  F2FP.BF16.F32.PACK_AB R40, R41, R40 ;  /* 0x000000282928723e */ /* 0x000fe200000010ff */
[----:B------:R-:W-:Y:S01]  /*1e50*/  STSM.16.M88.4 [R3], R64 ;  /* 0x0000004003007844 */ /* 0x000fe20000000200 */
[----:B------:R-:W-:Y:S02]  /*1e60*/  F2FP.BF16.F32.PACK_AB R74, R77, R76 ;  /* 0x0000004c4d4a723e */ /* 0x000fe400000010ff */
[----:B------:R-:W-:Y:S01]  /*1e70*/  F2FP.BF16.F32.PACK_AB R75, R79, R78 ;  /* 0x0000004e4f4b723e */ /* 0x000fe200000010ff */
[----:B------:R-:W-:Y:S01]  /*1e80*/  STSM.16.M88.4 [R3+0x2000], R32 ;  /* 0x0020002003007844 */ /* 0x000fe20000000200 */
[----:B------:R-:W-:Y:S02]  /*1e90*/  F2FP.BF16.F32.PACK_AB R80, R81, R80 ;  /* 0x000000505150723e */ /* 0x000fe400000010ff */
[----:B------:R-:W-:Y:S01]  /*1ea0*/  F2FP.BF16.F32.PACK_AB R41, R43, R42 ;  /* 0x0000002a2b29723e */ /* 0x000fe200000010ff */
[----:B------:R-:W-:Y:S01]  /*1eb0*/  STSM.16.M88.4 [R4], R72 ;  /* 0x0000004804007844 */ /* 0x000fe20000000200 */
[----:B------:R-:W-:-:S02]  /*1ec0*/  F2FP.BF16.F32.PACK_AB R81, R83, R82 ;  /* 0x000000525351723e */ /* 0x000fc400000010ff */
[----:B------:R-:W-:Y:S02]  /*1ed0*/  F2FP.BF16.F32.PACK_AB R42, R45, R44 ;  /* 0x0000002c2d2a723e */ /* 0x000fe400000010ff */
[----:B------:R-:W-:Y:S02]  /*1ee0*/  F2FP.BF16.F32.PACK_AB R43, R47, R46 ;  /* 0x0000002e2f2b723e */ /* 0x000fe400000010ff */
[----:B------:R-:W-:Y:S02]  /*1ef0*/  F2FP.BF16.F32.PACK_AB R48, R49, R48 ;  /* 0x000000303130723e */ /* 0x000fe400000010ff */
[----:B------:R-:W-:Y:S01]  /*1f00*/  F2FP.BF16.F32.PACK_AB R82, R85, R84 ;  /* 0x000000545552723e */ /* 0x000fe200000010ff */
[----:B------:R-:W-:Y:S01]  /*1f10*/  STSM.16.M88.4 [R4+0x2000], R40 ;  /* 0x0020002804007844 */ /* 0x000fe20000000200 */
[----:B------:R-:W-:Y:S02]  /*1f20*/  F2FP.BF16.F32.PACK_AB R83, R87, R86 ;  /* 0x000000565753723e */ /* 0x000fe400000010ff */
[----:B------:R-:W-:-:S02]  /*1f30*/  F2FP.BF16.F32.PACK_AB R49, R51, R50 ;  /* 0x000000323331723e */ /* 0x000fc400000010ff */
[----:B------:R-:W-:Y:S01]  /*1f40*/  F2FP.BF16.F32.PACK_AB R50, R53, R52 ;  /* 0x000000343532723e */ /* 0x000fe200000010ff */
[----:B------:R-:W-:Y:S01]  /*1f50*/  STSM.16.M88.4 [R0], R80 ;  /* 0x0000005000007844 */ /* 0x000fe20000000200 */
[----:B------:R-:W-:-:S05]  /*1f60*/  F2FP.BF16.F32.PACK_AB R51, R55, R54 ;  /* 0x000000363733723e */ /* 0x000fca00000010ff */
[----:B------:R-:W-:Y:S01]  /*1f70*/  STSM.16.M88.4 [R0+0x2000], R48 ;  /* 0x0020003000007844 */ /* 0x000fe20000000200 */
[----:B------:R1:W-:Y:S06]  /*1f80*/  MEMBAR.ALL.CTA ;  /* 0x0000000000007992 */ /* 0x0003ec0000008000 */
[----:B-1----:R-:W1:Y:S02]  /*1f90*/  FENCE.VIEW.ASYNC.S ;  /* 0x00000000000073c6 */ /* 0x002e640000000000 */
[----:B-1----:R-:W-:Y:S06]  /*1fa0*/  BAR.SYNC.DEFER_BLOCKING 0x0 ;  /* 0x0000000000007b1d */ /* 0x002fec0000010000 */
[----:B------:R1:W-:Y:S01]  /*1fb0*/  @UP1 UTMASTG.2D [UR8], [UR4] ;  /* 0x00000008040013b5 */ /* 0x0003e20008008000 */
[----:B------:R0:W-:Y:S01]  /*1fc0*/  UTMACMDFLUSH ;  /* 0x00000000000079b7 */ /* 0x0001e20000000000 */
[----:B------:R-:W-:-:S04]  /*1fd0*/  DEPBAR.LE SB0, 0x0 ;  /* 0x000080000000791a */ /* 0x000fc80000000000 */
[----:B------:R-:W-:Y:S06]  /*1fe0*/  BAR.SYNC.DEFER_BLOCKING 0x0 ;  /* 0x0000000000007b1d */ /* 0x000fec0000010000 */
[----:B-1----:R-:W-:Y:S05]  /*1ff0*/  EXIT ;  /* 0x000000000000794d */ /* 0x002fea0003800000 */
.L_x_48:
[----:B------:R-:W1:Y:S02]  /*2000*/  SYNCS.PHASECHK.TRANS64.TRYWAIT P0, [UR8+0x3000], R3 ;  /* 0x00300003ff0075a7 */ /* 0x000e640008000148 */
[----:B-1----:R-:W-:Y:S05]  /*2010*/  @!P0 BRA `(.L_x_48) ;  /* 0xfffffffc00f88947 */ /* 0x002fea000383ffff */
[----:B------:R-:W-:Y:S05]  /*2020*/  BRA `(.L_x_50) ;  /* 0xfffffff800887947 */ /* 0x000fea000383ffff */
.L_x_51:
[----:B------:R-:W-:-:S00]  /*2030*/  BRA `(.L_x_51) ;  /* 0xfffffffc00fc7947 */ /* 0x000fc0000383ffff */
[----:B------:R-:W-:-:S00]  /*2040*/  NOP ;  /* 0x0000000000007918 */ /* 0x000fc00000000000 */
        /* <DEDUP_REMOVED lines=11> */
.L_x_52:


//--------------------- .nv.shared.gluon_wgmma    --------------------------
	.section	.nv.shared.gluon_wgmma,"aw",@nobits
	.sectionflags	@""
	.align	16
	.zero		1024


//--------------------- .nv.shared.reserved.0     --------------------------
	.section	.nv.shared.reserved.0,"aw",@nobits
	.weak		__nv_reservedSMEM_offset_0_alias
	.size		__nv_reservedSMEM_offset_0_alias, 0, 0
	.other		__nv_reservedSMEM_offset_0_alias,@"STO_CUDA_RESERVED_SHARED STV_DEFAULT"
__nv_reservedSMEM_offset_0_alias:
	.zero		0


//--------------------- .nv.constant0.gluon_wgmma --------------------------
	.section	.nv.constant0.gluon_wgmma,"a",@progbits
	.sectionflags	@""
	.align	4
.nv.constant0.gluon_wgmma:
	.zero		608


//--------------------- SYMBOLS --------------------------

	.type		.nv.reservedSmem.offset0,@object
	.size		.nv.reservedSmem.offset0,0x4
